//
// Generated by NVIDIA NVVM Compiler
//
// Compiler Build ID: CL-36424714
// Cuda compilation tools, release 13.0, V13.0.88
// Based on NVVM 20.0.0
//

.version 9.0
.target sm_100
.address_size 64

	// .globl	_Z6bitrevP6float2ii
// _ZZ9transposeP6float2PKS_iiE4tile has been demoted

.visible .entry _Z6bitrevP6float2ii(
	.param .u64 .ptr .align 1 _Z6bitrevP6float2ii_param_0,
	.param .u32 _Z6bitrevP6float2ii_param_1,
	.param .u32 _Z6bitrevP6float2ii_param_2
)
{
	.reg .pred 	%p<3>;
	.reg .b32 	%r<10>;
	.reg .b32 	%f<5>;
	.reg .b64 	%rd<7>;

	ld.param.u64 	%rd1, [_Z6bitrevP6float2ii_param_0];
	ld.param.u32 	%r4, [_Z6bitrevP6float2ii_param_1];
	ld.param.u32 	%r3, [_Z6bitrevP6float2ii_param_2];
	mov.u32 	%r5, %ctaid.x;
	mov.u32 	%r6, %ntid.x;
	mov.u32 	%r7, %tid.x;
	mad.lo.s32 	%r1, %r5, %r6, %r7;
	setp.ge.s32 	%p1, %r1, %r4;
	@%p1 bra 	$L__BB0_3;
	brev.b32 	%r8, %r1;
	sub.s32 	%r9, 32, %r3;
	shr.u32 	%r2, %r8, %r9;
	setp.le.u32 	%p2, %r2, %r1;
	@%p2 bra 	$L__BB0_3;
	cvta.to.global.u64 	%rd2, %rd1;
	mul.wide.s32 	%rd3, %r1, 8;
	add.s64 	%rd4, %rd2, %rd3;
	ld.global.v2.f32 	{%f1, %f2}, [%rd4];
	mul.wide.u32 	%rd5, %r2, 8;
	add.s64 	%rd6, %rd2, %rd5;
	ld.global.v2.f32 	{%f3, %f4}, [%rd6];
	st.global.v2.f32 	[%rd4], {%f3, %f4};
	st.global.v2.f32 	[%rd6], {%f1, %f2};
$L__BB0_3:
	ret;

}
	// .globl	_Z12radix2_stageP6float2ii
.visible .entry _Z12radix2_stageP6float2ii(
	.param .u64 .ptr .align 1 _Z12radix2_stageP6float2ii_param_0,
	.param .u32 _Z12radix2_stageP6float2ii_param_1,
	.param .u32 _Z12radix2_stageP6float2ii_param_2
)
{
	.reg .pred 	%p<2>;
	.reg .b32 	%r<15>;
	.reg .b32 	%f<17>;
	.reg .b64 	%rd<7>;
	.reg .b64 	%fd<5>;

	ld.param.u64 	%rd1, [_Z12radix2_stageP6float2ii_param_0];
	ld.param.u32 	%r3, [_Z12radix2_stageP6float2ii_param_1];
	ld.param.u32 	%r2, [_Z12radix2_stageP6float2ii_param_2];
	mov.u32 	%r4, %ctaid.x;
	mov.u32 	%r5, %ntid.x;
	mov.u32 	%r6, %tid.x;
	mad.lo.s32 	%r1, %r4, %r5, %r6;
	shr.u32 	%r7, %r3, 31;
	add.s32 	%r8, %r3, %r7;
	shr.s32 	%r9, %r8, 1;
	setp.ge.s32 	%p1, %r1, %r9;
	@%p1 bra 	$L__BB1_2;
	cvta.to.global.u64 	%rd2, %rd1;
	shl.b32 	%r10, %r2, 1;
	div.s32 	%r11, %r1, %r2;
	mul.lo.s32 	%r12, %r11, %r2;
	sub.s32 	%r13, %r1, %r12;
	mad.lo.s32 	%r14, %r11, %r10, %r13;
	mul.wide.s32 	%rd3, %r14, 8;
	add.s64 	%rd4, %rd2, %rd3;
	ld.global.v2.f32 	{%f1, %f2}, [%rd4];
	mul.wide.s32 	%rd5, %r2, 8;
	add.s64 	%rd6, %rd4, %rd5;
	ld.global.v2.f32 	{%f3, %f4}, [%rd6];
	cvt.rn.f64.s32 	%fd1, %r13;
	mul.f64 	%fd2, %fd1, 0dC01921FB54442D18;
	cvt.rn.f64.s32 	%fd3, %r10;
	div.rn.f64 	%fd4, %fd2, %fd3;
	cvt.rn.f32.f64 	%f5, %fd4;
	sin.approx.f32 	%f6, %f5;
	cos.approx.f32 	%f7, %f5;
	mul.f32 	%f8, %f3, %f7;
	mul.f32 	%f9, %f4, %f6;
	sub.f32 	%f10, %f8, %f9;
	mul.f32 	%f11, %f4, %f7;
	fma.rn.f32 	%f12, %f3, %f6, %f11;
	add.f32 	%f13, %f1, %f10;
	add.f32 	%f14, %f2, %f12;
	st.global.v2.f32 	[%rd4], {%f13, %f14};
	sub.f32 	%f15, %f1, %f10;
	sub.f32 	%f16, %f2, %f12;
	st.global.v2.f32 	[%rd6], {%f15, %f16};
$L__BB1_2:
	ret;

}
	// .globl	_Z12mixed_kernelP6float2iii
.visible .entry _Z12mixed_kernelP6float2iii(
	.param .u64 .ptr .align 1 _Z12mixed_kernelP6float2iii_param_0,
	.param .u32 _Z12mixed_kernelP6float2iii_param_1,
	.param .u32 _Z12mixed_kernelP6float2iii_param_2,
	.param .u32 _Z12mixed_kernelP6float2iii_param_3
)
{
	.reg .pred 	%p<5>;
	.reg .b32 	%r<19>;
	.reg .b32 	%f<102>;
	.reg .b64 	%rd<15>;

	ld.param.u64 	%rd2, [_Z12mixed_kernelP6float2iii_param_0];
	ld.param.u32 	%r5, [_Z12mixed_kernelP6float2iii_param_1];
	ld.param.u32 	%r6, [_Z12mixed_kernelP6float2iii_param_2];
	ld.param.u32 	%r7, [_Z12mixed_kernelP6float2iii_param_3];
	cvta.to.global.u64 	%rd1, %rd2;
	mov.u32 	%r8, %ctaid.x;
	mov.u32 	%r9, %ntid.x;
	mov.u32 	%r10, %tid.x;
	mad.lo.s32 	%r11, %r8, %r9, %r10;
	div.s32 	%r1, %r11, %r7;
	mul.lo.s32 	%r12, %r1, %r7;
	sub.s32 	%r2, %r11, %r12;
	setp.eq.s32 	%p1, %r6, 5;
	@%p1 bra 	$L__BB2_4;
	setp.ne.s32 	%p2, %r6, 3;
	@%p2 bra 	$L__BB2_6;
	mul.lo.s32 	%r16, %r7, %r1;
	mad.lo.s32 	%r3, %r16, 3, %r2;
	shl.b32 	%r17, %r7, 1;
	add.s32 	%r18, %r3, %r17;
	setp.ge.s32 	%p4, %r18, %r5;
	@%p4 bra 	$L__BB2_6;
	mul.wide.s32 	%rd10, %r3, 8;
	add.s64 	%rd11, %rd1, %rd10;
	ld.global.v2.f32 	{%f66, %f67}, [%rd11];
	mul.wide.s32 	%rd12, %r7, 8;
	add.s64 	%rd13, %rd11, %rd12;
	ld.global.v2.f32 	{%f68, %f69}, [%rd13];
	add.s64 	%rd14, %rd13, %rd12;
	ld.global.v2.f32 	{%f70, %f71}, [%rd14];
	add.f32 	%f72, %f66, %f68;
	add.f32 	%f73, %f67, %f69;
	add.f32 	%f74, %f72, %f70;
	add.f32 	%f75, %f73, %f71;
	mul.f32 	%f76, %f68, 0fBF000000;
	mul.f32 	%f77, %f69, 0f3F5DB3D7;
	add.f32 	%f78, %f76, %f77;
	mul.f32 	%f79, %f68, 0fBF5DB3D7;
	mul.f32 	%f80, %f69, 0f3F000000;
	sub.f32 	%f81, %f79, %f80;
	add.f32 	%f82, %f66, %f78;
	add.f32 	%f83, %f67, %f81;
	mul.f32 	%f84, %f70, 0fBF000000;
	mul.f32 	%f85, %f71, 0f3F5DB3D7;
	sub.f32 	%f86, %f84, %f85;
	mul.f32 	%f87, %f70, 0f3F5DB3D7;
	mul.f32 	%f88, %f71, 0f3F000000;
	sub.f32 	%f89, %f87, %f88;
	add.f32 	%f90, %f82, %f86;
	add.f32 	%f91, %f83, %f89;
	sub.f32 	%f92, %f76, %f77;
	mul.f32 	%f93, %f68, 0f3F5DB3D7;
	sub.f32 	%f94, %f93, %f80;
	add.f32 	%f95, %f66, %f92;
	add.f32 	%f96, %f67, %f94;
	add.f32 	%f97, %f84, %f85;
	mul.f32 	%f98, %f70, 0fBF5DB3D7;
	sub.f32 	%f99, %f98, %f88;
	add.f32 	%f100, %f95, %f97;
	add.f32 	%f101, %f96, %f99;
	st.global.v2.f32 	[%rd11], {%f74, %f75};
	st.global.v2.f32 	[%rd13], {%f90, %f91};
	st.global.v2.f32 	[%rd14], {%f100, %f101};
	bra.uni 	$L__BB2_6;
$L__BB2_4:
	mul.lo.s32 	%r13, %r7, %r1;
	mad.lo.s32 	%r4, %r13, 5, %r2;
	shl.b32 	%r14, %r7, 2;
	add.s32 	%r15, %r4, %r14;
	setp.ge.s32 	%p3, %r15, %r5;
	@%p3 bra 	$L__BB2_6;
	mul.wide.s32 	%rd3, %r4, 8;
	add.s64 	%rd4, %rd1, %rd3;
	ld.global.v2.f32 	{%f1, %f2}, [%rd4];
	mul.wide.s32 	%rd5, %r7, 8;
	add.s64 	%rd6, %rd4, %rd5;
	ld.global.v2.f32 	{%f3, %f4}, [%rd6];
	add.s64 	%rd7, %rd6, %rd5;
	ld.global.v2.f32 	{%f5, %f6}, [%rd7];
	add.s64 	%rd8, %rd7, %rd5;
	ld.global.v2.f32 	{%f7, %f8}, [%rd8];
	add.s64 	%rd9, %rd8, %rd5;
	ld.global.v2.f32 	{%f9, %f10}, [%rd9];
	add.f32 	%f11, %f3, %f9;
	add.f32 	%f12, %f4, %f10;
	sub.f32 	%f13, %f3, %f9;
	sub.f32 	%f14, %f4, %f10;
	add.f32 	%f15, %f5, %f7;
	add.f32 	%f16, %f6, %f8;
	sub.f32 	%f17, %f5, %f7;
	sub.f32 	%f18, %f6, %f8;
	add.f32 	%f19, %f1, %f11;
	add.f32 	%f20, %f2, %f12;
	add.f32 	%f21, %f15, %f19;
	add.f32 	%f22, %f16, %f20;
	mul.f32 	%f23, %f11, 0fBE800000;
	mul.f32 	%f24, %f12, 0f00000000;
	sub.f32 	%f25, %f23, %f24;
	mul.f32 	%f26, %f12, 0fBE800000;
	fma.rn.f32 	%f27, %f11, 0f00000000, %f26;
	add.f32 	%f28, %f1, %f25;
	add.f32 	%f29, %f2, %f27;
	mul.f32 	%f30, %f15, 0fBE800000;
	mul.f32 	%f31, %f16, 0f00000000;
	sub.f32 	%f32, %f30, %f31;
	mul.f32 	%f33, %f16, 0fBE800000;
	fma.rn.f32 	%f34, %f15, 0f00000000, %f33;
	add.f32 	%f35, %f32, %f28;
	add.f32 	%f36, %f34, %f29;
	mul.f32 	%f37, %f13, 0f00000000;
	mul.f32 	%f38, %f14, 0f3E9E377A;
	sub.f32 	%f39, %f37, %f38;
	mul.f32 	%f40, %f14, 0f00000000;
	fma.rn.f32 	%f41, %f13, 0f3E9E377A, %f40;
	mul.f32 	%f42, %f18, 0f3E9E377A;
	fma.rn.f32 	%f43, %f17, 0f00000000, %f42;
	mul.f32 	%f44, %f18, 0f00000000;
	mul.f32 	%f45, %f17, 0f3E9E377A;
	sub.f32 	%f46, %f44, %f45;
	add.f32 	%f47, %f43, %f39;
	add.f32 	%f48, %f46, %f41;
	mul.f32 	%f49, %f13, 0fBF737871;
	sub.f32 	%f50, %f49, %f40;
	fma.rn.f32 	%f51, %f14, 0fBF737871, %f37;
	mul.f32 	%f52, %f17, 0f3F737871;
	sub.f32 	%f53, %f52, %f44;
	mul.f32 	%f54, %f18, 0f3F737871;
	fma.rn.f32 	%f55, %f17, 0f00000000, %f54;
	add.f32 	%f56, %f53, %f50;
	add.f32 	%f57, %f55, %f51;
	add.f32 	%f58, %f47, %f35;
	add.f32 	%f59, %f48, %f36;
	sub.f32 	%f60, %f35, %f47;
	sub.f32 	%f61, %f36, %f48;
	add.f32 	%f62, %f56, %f35;
	add.f32 	%f63, %f57, %f36;
	sub.f32 	%f64, %f35, %f56;
	sub.f32 	%f65, %f36, %f57;
	st.global.v2.f32 	[%rd4], {%f21, %f22};
	st.global.v2.f32 	[%rd6], {%f58, %f59};
	st.global.v2.f32 	[%rd7], {%f62, %f63};
	st.global.v2.f32 	[%rd8], {%f64, %f65};
	st.global.v2.f32 	[%rd9], {%f60, %f61};
$L__BB2_6:
	ret;

}
	// .globl	_Z10split_postP6float2i
.visible .entry _Z10split_postP6float2i(
	.param .u64 .ptr .align 1 _Z10split_postP6float2i_param_0,
	.param .u32 _Z10split_postP6float2i_param_1
)
{
	.reg .pred 	%p<2>;
	.reg .b32 	%r<15>;
	.reg .b32 	%f<33>;
	.reg .b64 	%rd<7>;
	.reg .b64 	%fd<5>;

	ld.param.u64 	%rd1, [_Z10split_postP6float2i_param_0];
	ld.param.u32 	%r2, [_Z10split_postP6float2i_param_1];
	mov.u32 	%r3, %ctaid.x;
	mov.u32 	%r4, %ntid.x;
	mov.u32 	%r5, %tid.x;
	mad.lo.s32 	%r1, %r3, %r4, %r5;
	shr.s32 	%r6, %r2, 31;
	shr.u32 	%r7, %r6, 30;
	add.s32 	%r8, %r2, %r7;
	shr.s32 	%r9, %r8, 2;
	setp.ge.s32 	%p1, %r1, %r9;
	@%p1 bra 	$L__BB3_2;
	cvta.to.global.u64 	%rd2, %rd1;
	shl.b32 	%r10, %r1, 1;
	mul.wide.s32 	%rd3, %r10, 8;
	add.s64 	%rd4, %rd2, %rd3;
	ld.global.v2.f32 	{%f1, %f2}, [%rd4];
	ld.global.v2.f32 	{%f3, %f4}, [%rd4+8];
	shr.u32 	%r11, %r2, 31;
	add.s32 	%r12, %r2, %r11;
	shr.s32 	%r13, %r12, 1;
	add.s32 	%r14, %r13, %r1;
	mul.wide.s32 	%rd5, %r14, 8;
	add.s64 	%rd6, %rd2, %rd5;
	ld.global.v2.f32 	{%f5, %f6}, [%rd6];
	ld.global.v2.f32 	{%f7, %f8}, [%rd6+8];
	add.f32 	%f9, %f3, %f7;
	add.f32 	%f10, %f4, %f8;
	sub.f32 	%f11, %f3, %f7;
	sub.f32 	%f12, %f4, %f8;
	add.f32 	%f13, %f1, %f5;
	add.f32 	%f14, %f2, %f6;
	st.global.v2.f32 	[%rd4], {%f13, %f14};
	st.global.v2.f32 	[%rd4+8], {%f9, %f10};
	sub.f32 	%f15, %f1, %f5;
	sub.f32 	%f16, %f2, %f6;
	cvt.rn.f64.s32 	%fd1, %r1;
	mul.f64 	%fd2, %fd1, 0dC01921FB54442D18;
	cvt.rn.f64.s32 	%fd3, %r2;
	div.rn.f64 	%fd4, %fd2, %fd3;
	cvt.rn.f32.f64 	%f17, %fd4;
	sin.approx.f32 	%f18, %f17;
	cos.approx.f32 	%f19, %f17;
	mul.f32 	%f20, %f15, %f19;
	mul.f32 	%f21, %f16, %f18;
	sub.f32 	%f22, %f20, %f21;
	mul.f32 	%f23, %f16, %f19;
	fma.rn.f32 	%f24, %f15, %f18, %f23;
	st.global.v2.f32 	[%rd6], {%f22, %f24};
	mul.f32 	%f25, %f11, %f19;
	mul.f32 	%f26, %f12, %f18;
	sub.f32 	%f27, %f25, %f26;
	mul.f32 	%f28, %f12, %f19;
	fma.rn.f32 	%f29, %f11, %f18, %f28;
	mul.f32 	%f30, %f27, 0f00000000;
	sub.f32 	%f31, %f30, %f29;
	fma.rn.f32 	%f32, %f29, 0f00000000, %f27;
	st.global.v2.f32 	[%rd6+8], {%f31, %f32};
$L__BB3_2:
	ret;

}
	// .globl	_Z8stockhamP6float2S0_iii
.visible .entry _Z8stockhamP6float2S0_iii(
	.param .u64 .ptr .align 1 _Z8stockhamP6float2S0_iii_param_0,
	.param .u64 .ptr .align 1 _Z8stockhamP6float2S0_iii_param_1,
	.param .u32 _Z8stockhamP6float2S0_iii_param_2,
	.param .u32 _Z8stockhamP6float2S0_iii_param_3,
	.param .u32 _Z8stockhamP6float2S0_iii_param_4
)
{
	.reg .pred 	%p<2>;
	.reg .b32 	%r<18>;
	.reg .b32 	%f<17>;
	.reg .b64 	%rd<12>;
	.reg .b64 	%fd<5>;

	ld.param.u64 	%rd1, [_Z8stockhamP6float2S0_iii_param_0];
	ld.param.u64 	%rd2, [_Z8stockhamP6float2S0_iii_param_1];
	ld.param.u32 	%r4, [_Z8stockhamP6float2S0_iii_param_2];
	ld.param.u32 	%r2, [_Z8stockhamP6float2S0_iii_param_3];
	ld.param.u32 	%r3, [_Z8stockhamP6float2S0_iii_param_4];
	mov.u32 	%r5, %ctaid.x;
	mov.u32 	%r6, %ntid.x;
	mov.u32 	%r7, %tid.x;
	mad.lo.s32 	%r1, %r5, %r6, %r7;
	shr.u32 	%r8, %r4, 31;
	add.s32 	%r9, %r4, %r8;
	shr.s32 	%r10, %r9, 1;
	setp.ge.s32 	%p1, %r1, %r10;
	@%p1 bra 	$L__BB4_2;
	cvta.to.global.u64 	%rd3, %rd1;
	cvta.to.global.u64 	%rd4, %rd2;
	div.s32 	%r11, %r1, %r3;
	mul.lo.s32 	%r12, %r3, %r11;
	sub.s32 	%r13, %r1, %r12;
	mad.lo.s32 	%r14, %r11, %r2, %r13;
	mul.wide.s32 	%rd5, %r14, 8;
	add.s64 	%rd6, %rd3, %rd5;
	ld.global.v2.f32 	{%f1, %f2}, [%rd6];
	mul.wide.s32 	%rd7, %r3, 8;
	add.s64 	%rd8, %rd6, %rd7;
	ld.global.v2.f32 	{%f3, %f4}, [%rd8];
	shl.b32 	%r15, %r2, 1;
	cvt.rn.f64.s32 	%fd1, %r11;
	mul.f64 	%fd2, %fd1, 0dC01921FB54442D18;
	cvt.rn.f64.s32 	%fd3, %r15;
	div.rn.f64 	%fd4, %fd2, %fd3;
	cvt.rn.f32.f64 	%f5, %fd4;
	sin.approx.f32 	%f6, %f5;
	cos.approx.f32 	%f7, %f5;
	mul.f32 	%f8, %f3, %f7;
	mul.f32 	%f9, %f4, %f6;
	sub.f32 	%f10, %f8, %f9;
	mul.f32 	%f11, %f4, %f7;
	fma.rn.f32 	%f12, %f3, %f6, %f11;
	add.f32 	%f13, %f1, %f10;
	add.f32 	%f14, %f2, %f12;
	shl.b32 	%r16, %r12, 1;
	add.s32 	%r17, %r16, %r13;
	mul.wide.s32 	%rd9, %r17, 8;
	add.s64 	%rd10, %rd4, %rd9;
	st.global.v2.f32 	[%rd10], {%f13, %f14};
	sub.f32 	%f15, %f1, %f10;
	sub.f32 	%f16, %f2, %f12;
	add.s64 	%rd11, %rd10, %rd7;
	st.global.v2.f32 	[%rd11], {%f15, %f16};
$L__BB4_2:
	ret;

}
	// .globl	_Z9transposeP6float2PKS_ii
.visible .entry _Z9transposeP6float2PKS_ii(
	.param .u64 .ptr .align 1 _Z9transposeP6float2PKS_ii_param_0,
	.param .u64 .ptr .align 1 _Z9transposeP6float2PKS_ii_param_1,
	.param .u32 _Z9transposeP6float2PKS_ii_param_2,
	.param .u32 _Z9transposeP6float2PKS_ii_param_3
)
{
	.reg .pred 	%p<7>;
	.reg .b32 	%r<25>;
	.reg .b32 	%f<5>;
	.reg .b64 	%rd<9>;
	// demoted variable
	.shared .align 8 .b8 _ZZ9transposeP6float2PKS_iiE4tile[8448];
	ld.param.u64 	%rd1, [_Z9transposeP6float2PKS_ii_param_0];
	ld.param.u64 	%rd2, [_Z9transposeP6float2PKS_ii_param_1];
	ld.param.u32 	%r11, [_Z9transposeP6float2PKS_ii_param_2];
	ld.param.u32 	%r10, [_Z9transposeP6float2PKS_ii_param_3];
	mov.u32 	%r12, %ctaid.x;
	shl.b32 	%r1, %r12, 5;
	mov.u32 	%r2, %tid.x;
	add.s32 	%r3, %r1, %r2;
	mov.u32 	%r13, %ctaid.y;
	shl.b32 	%r4, %r13, 5;
	mov.u32 	%r5, %tid.y;
	add.s32 	%r14, %r4, %r5;
	setp.ge.s32 	%p1, %r3, %r10;
	setp.ge.s32 	%p2, %r14, %r11;
	or.pred  	%p3, %p1, %p2;
	@%p3 bra 	$L__BB5_2;
	cvta.to.global.u64 	%rd3, %rd2;
	mov.u32 	%r15, _ZZ9transposeP6float2PKS_iiE4tile;
	mad.lo.s32 	%r16, %r5, 264, %r15;
	shl.b32 	%r17, %r2, 3;
	add.s32 	%r18, %r16, %r17;
	mad.lo.s32 	%r19, %r10, %r14, %r3;
	mul.wide.s32 	%rd4, %r19, 8;
	add.s64 	%rd5, %rd3, %rd4;
	ld.global.v2.f32 	{%f1, %f2}, [%rd5];
	st.shared.v2.f32 	[%r18], {%f1, %f2};
$L__BB5_2:
	bar.sync 	0;
	add.s32 	%r7, %r4, %r2;
	add.s32 	%r8, %r1, %r5;
	setp.ge.s32 	%p4, %r7, %r11;
	setp.ge.s32 	%p5, %r8, %r10;
	or.pred  	%p6, %p4, %p5;
	@%p6 bra 	$L__BB5_4;
	mad.lo.s32 	%r20, %r11, %r8, %r7;
	cvta.to.global.u64 	%rd6, %rd1;
	mul.wide.s32 	%rd7, %r20, 8;
	add.s64 	%rd8, %rd6, %rd7;
	mov.u32 	%r21, _ZZ9transposeP6float2PKS_iiE4tile;
	mad.lo.s32 	%r22, %r2, 264, %r21;
	shl.b32 	%r23, %r5, 3;
	add.s32 	%r24, %r22, %r23;
	ld.shared.v2.f32 	{%f3, %f4}, [%r24];
	st.global.v2.f32 	[%rd8], {%f3, %f4};
$L__BB5_4:
	ret;

}


// ===== COMPILED SASS (sm_100) =====

	.target	sm_100

	.elftype	@"ET_EXEC"


//--------------------- .note.nv.tkinfo           --------------------------
	.section	.note.nv.tkinfo,"",@"SHT_NOTE"
	.sectionflags	@"SHF_NOTE_NV_TKINFO"
	.tkinfo
        /*0018*/ 	.word	0x00000002
        /*0030*/ 	.string	""
        /*0030*/ 	.string	"ptxas"
        /*0030*/ 	.string	"Cuda compilation tools, release 13.0, V13.0.88"
        /*0030*/ 	.string	"Build cuda_13.0.r13.0/compiler.36424714_0"
        /*0030*/ 	.string	"-arch sm_100 -m 64 "



//--------------------- .note.nv.cuinfo           --------------------------
	.section	.note.nv.cuinfo,"",@"SHT_NOTE"
	.sectionflags	@"SHF_NOTE_NV_CUINFO"
        /*0018*/ 	.short	0x0002
        /*001a*/ 	.short	0x0064
        /*001c*/ 	.short	0x0082
	.zero		2


//--------------------- .nv.info                  --------------------------
	.section	.nv.info,"",@"SHT_CUDA_INFO"
	.align	4


	//----- nvinfo : EIATTR_REGCOUNT
	.align		4
        /*0000*/ 	.byte	0x04, 0x2f
        /*0002*/ 	.short	(.L_1 - .L_0)
	.align		4
.L_0:
        /*0004*/ 	.word	index@(_Z6bitrevP6float2ii)
        /*0008*/ 	.word	0x0000000c


	//----- nvinfo : EIATTR_FRAME_SIZE
	.align		4
.L_1:
        /*000c*/ 	.byte	0x04, 0x11
        /*000e*/ 	.short	(.L_3 - .L_2)
	.align		4
.L_2:
        /*0010*/ 	.word	index@(_Z6bitrevP6float2ii)
        /*0014*/ 	.word	0x00000000


	//----- nvinfo : EIATTR_REGCOUNT
	.align		4
.L_3:
        /*0018*/ 	.byte	0x04, 0x2f
        /*001a*/ 	.short	(.L_5 - .L_4)
	.align		4
.L_4:
        /*001c*/ 	.word	index@(_Z12radix2_stageP6float2ii)
        /*0020*/ 	.word	0x0000001e


	//----- nvinfo : EIATTR_FRAME_SIZE
	.align		4
.L_5:
        /*0024*/ 	.byte	0x04, 0x11
        /*0026*/ 	.short	(.L_7 - .L_6)
	.align		4
.L_6:
        /*0028*/ 	.word	index@($__internal_2_$__cuda_sm20_div_rn_f64_full)
        /*002c*/ 	.word	0x00000000


	//----- nvinfo : EIATTR_FRAME_SIZE
	.align		4
.L_7:
        /*0030*/ 	.byte	0x04, 0x11
        /*0032*/ 	.short	(.L_9 - .L_8)
	.align		4
.L_8:
        /*0034*/ 	.word	index@(_Z12radix2_stageP6float2ii)
        /*0038*/ 	.word	0x00000000


	//----- nvinfo : EIATTR_REGCOUNT
	.align		4
.L_9:
        /*003c*/ 	.byte	0x04, 0x2f
        /*003e*/ 	.short	(.L_11 - .L_10)
	.align		4
.L_10:
        /*0040*/ 	.word	index@(_Z12mixed_kernelP6float2iii)
        /*0044*/ 	.word	0x00000020


	//----- nvinfo : EIATTR_FRAME_SIZE
	.align		4
.L_11:
        /*0048*/ 	.byte	0x04, 0x11
        /*004a*/ 	.short	(.L_13 - .L_12)
	.align		4
.L_12:
        /*004c*/ 	.word	index@(_Z12mixed_kernelP6float2iii)
        /*0050*/ 	.word	0x00000000


	//----- nvinfo : EIATTR_REGCOUNT
	.align		4
.L_13:
        /*0054*/ 	.byte	0x04, 0x2f
        /*0056*/ 	.short	(.L_15 - .L_14)
	.align		4
.L_14:
        /*0058*/ 	.word	index@(_Z10split_postP6float2i)
        /*005c*/ 	.word	0x0000001d


	//----- nvinfo : EIATTR_FRAME_SIZE
	.align		4
.L_15:
        /*0060*/ 	.byte	0x04, 0x11
        /*0062*/ 	.short	(.L_17 - .L_16)
	.align		4
.L_16:
        /*0064*/ 	.word	index@($__internal_1_$__cuda_sm20_div_rn_f64_full)
        /*0068*/ 	.word	0x00000000


	//----- nvinfo : EIATTR_FRAME_SIZE
	.align		4
.L_17:
        /*006c*/ 	.byte	0x04, 0x11
        /*006e*/ 	.short	(.L_19 - .L_18)
	.align		4
.L_18:
        /*0070*/ 	.word	index@(_Z10split_postP6float2i)
        /*0074*/ 	.word	0x00000000


	//----- nvinfo : EIATTR_REGCOUNT
	.align		4
.L_19:
        /*0078*/ 	.byte	0x04, 0x2f
        /*007a*/ 	.short	(.L_21 - .L_20)
	.align		4
.L_20:
        /*007c*/ 	.word	index@(_Z8stockhamP6float2S0_iii)
        /*0080*/ 	.word	0x0000001d


	//----- nvinfo : EIATTR_FRAME_SIZE
	.align		4
.L_21:
        /*0084*/ 	.byte	0x04, 0x11
        /*0086*/ 	.short	(.L_23 - .L_22)
	.align		4
.L_22:
        /*0088*/ 	.word	index@($__internal_0_$__cuda_sm20_div_rn_f64_full)
        /*008c*/ 	.word	0x00000000


	//----- nvinfo : EIATTR_FRAME_SIZE
	.align		4
.L_23:
        /*0090*/ 	.byte	0x04, 0x11
        /*0092*/ 	.short	(.L_25 - .L_24)
	.align		4
.L_24:
        /*0094*/ 	.word	index@(_Z8stockhamP6float2S0_iii)
        /*0098*/ 	.word	0x00000000


	//----- nvinfo : EIATTR_REGCOUNT
	.align		4
.L_25:
        /*009c*/ 	.byte	0x04, 0x2f
        /*009e*/ 	.short	(.L_27 - .L_26)
	.align		4
.L_26:
        /*00a0*/ 	.word	index@(_Z9transposeP6float2PKS_ii)
        /*00a4*/ 	.word	0x0000000e


	//----- nvinfo : EIATTR_FRAME_SIZE
	.align		4
.L_27:
        /*00a8*/ 	.byte	0x04, 0x11
        /*00aa*/ 	.short	(.L_29 - .L_28)
	.align		4
.L_28:
        /*00ac*/ 	.word	index@(_Z9transposeP6float2PKS_ii)
        /*00b0*/ 	.word	0x00000000


	//----- nvinfo : EIATTR_MIN_STACK_SIZE
	.align		4
.L_29:
        /*00b4*/ 	.byte	0x04, 0x12
        /*00b6*/ 	.short	(.L_31 - .L_30)
	.align		4
.L_30:
        /*00b8*/ 	.word	index@(_Z9transposeP6float2PKS_ii)
        /*00bc*/ 	.word	0x00000000


	//----- nvinfo : EIATTR_MIN_STACK_SIZE
	.align		4
.L_31:
        /*00c0*/ 	.byte	0x04, 0x12
        /*00c2*/ 	.short	(.L_33 - .L_32)
	.align		4
.L_32:
        /*00c4*/ 	.word	index@(_Z8stockhamP6float2S0_iii)
        /*00c8*/ 	.word	0x00000000


	//----- nvinfo : EIATTR_MIN_STACK_SIZE
	.align		4
.L_33:
        /*00cc*/ 	.byte	0x04, 0x12
        /*00ce*/ 	.short	(.L_35 - .L_34)
	.align		4
.L_34:
        /*00d0*/ 	.word	index@(_Z10split_postP6float2i)
        /*00d4*/ 	.word	0x00000000


	//----- nvinfo : EIATTR_MIN_STACK_SIZE
	.align		4
.L_35:
        /*00d8*/ 	.byte	0x04, 0x12
        /*00da*/ 	.short	(.L_37 - .L_36)
	.align		4
.L_36:
        /*00dc*/ 	.word	index@(_Z12mixed_kernelP6float2iii)
        /*00e0*/ 	.word	0x00000000


	//----- nvinfo : EIATTR_MIN_STACK_SIZE
	.align		4
.L_37:
        /*00e4*/ 	.byte	0x04, 0x12
        /*00e6*/ 	.short	(.L_39 - .L_38)
	.align		4
.L_38:
        /*00e8*/ 	.word	index@(_Z12radix2_stageP6float2ii)
        /*00ec*/ 	.word	0x00000000


	//----- nvinfo : EIATTR_MIN_STACK_SIZE
	.align		4
.L_39:
        /*00f0*/ 	.byte	0x04, 0x12
        /*00f2*/ 	.short	(.L_41 - .L_40)
	.align		4
.L_40:
        /*00f4*/ 	.word	index@(_Z6bitrevP6float2ii)
        /*00f8*/ 	.word	0x00000000
.L_41:


//--------------------- .nv.compat                --------------------------
	.section	.nv.compat,"",@"SHT_CUDA_COMPAT_INFO"
	.align	4
        /*0000*/ 	.byte	0x02, 0x09, 0x00, 0x00, 0x02, 0x02, 0x01, 0x00, 0x02, 0x05, 0x05, 0x00, 0x03, 0x07, 0x01, 0x01
        /*0010*/ 	.byte	0x02, 0x03, 0x00, 0x00, 0x02, 0x06, 0x01, 0x00, 0x04, 0x0b, 0x08, 0x00, 0x01, 0x00, 0x00, 0x00
        /*0020*/ 	.byte	0x00, 0x00, 0x00, 0x00


//--------------------- .nv.info._Z9transposeP6float2PKS_ii --------------------------
	.section	.nv.info._Z9transposeP6float2PKS_ii,"",@"SHT_CUDA_INFO"
	.sectionflags	@""
	.align	4


	//----- nvinfo : EIATTR_CUDA_API_VERSION
	.align		4
        /*0000*/ 	.byte	0x04, 0x37
        /*0002*/ 	.short	(.L_43 - .L_42)
.L_42:
        /*0004*/ 	.word	0x00000082


	//----- nvinfo : EIATTR_KPARAM_INFO
	.align		4
.L_43:
        /*0008*/ 	.byte	0x04, 0x17
        /*000a*/ 	.short	(.L_45 - .L_44)
.L_44:
        /*000c*/ 	.word	0x00000000
        /*0010*/ 	.short	0x0003
        /*0012*/ 	.short	0x0014
        /*0014*/ 	.byte	0x00, 0xf0, 0x11, 0x00


	//----- nvinfo : EIATTR_KPARAM_INFO
	.align		4
.L_45:
        /*0018*/ 	.byte	0x04, 0x17
        /*001a*/ 	.short	(.L_47 - .L_46)
.L_46:
        /*001c*/ 	.word	0x00000000
        /*0020*/ 	.short	0x0002
        /*0022*/ 	.short	0x0010
        /*0024*/ 	.byte	0x00, 0xf0, 0x11, 0x00


	//----- nvinfo : EIATTR_KPARAM_INFO
	.align		4
.L_47:
        /*0028*/ 	.byte	0x04, 0x17
        /*002a*/ 	.short	(.L_49 - .L_48)
.L_48:
        /*002c*/ 	.word	0x00000000
        /*0030*/ 	.short	0x0001
        /*0032*/ 	.short	0x0008
        /*0034*/ 	.byte	0x00, 0xf5, 0x21, 0x00


	//----- nvinfo : EIATTR_KPARAM_INFO
	.align		4
.L_49:
        /*0038*/ 	.byte	0x04, 0x17
        /*003a*/ 	.short	(.L_51 - .L_50)
.L_50:
        /*003c*/ 	.word	0x00000000
        /*0040*/ 	.short	0x0000
        /*0042*/ 	.short	0x0000
        /*0044*/ 	.byte	0x00, 0xf5, 0x21, 0x00


	//----- nvinfo : EIATTR_SPARSE_MMA_MASK
	.align		4
.L_51:
        /*0048*/ 	.byte	0x03, 0x50
        /*004a*/ 	.short	0x0000


	//----- nvinfo : EIATTR_MAXREG_COUNT
	.align		4
        /*004c*/ 	.byte	0x03, 0x1b
        /*004e*/ 	.short	0x00ff


	//----- nvinfo : EIATTR_NUM_BARRIERS
	.align		4
        /*0050*/ 	.byte	0x02, 0x4c
        /*0052*/ 	.byte	0x01
	.zero		1


	//----- nvinfo : EIATTR_MERCURY_ISA_VERSION
	.align		4
        /*0054*/ 	.byte	0x03, 0x5f
        /*0056*/ 	.short	0x0101


	//----- nvinfo : EIATTR_VRC_CTA_INIT_COUNT
	.align		4
        /*0058*/ 	.byte	0x02, 0x4a
	.zero		1
	.zero		1


	//----- nvinfo : EIATTR_EXIT_INSTR_OFFSETS
	.align		4
        /*005c*/ 	.byte	0x04, 0x1c
        /*005e*/ 	.short	(.L_53 - .L_52)


	//   ....[0]....
.L_52:
        /*0060*/ 	.word	0x000001a0


	//   ....[1]....
        /*0064*/ 	.word	0x00000250


	//----- nvinfo : EIATTR_CBANK_PARAM_SIZE
	.align		4
.L_53:
        /*0068*/ 	.byte	0x03, 0x19
        /*006a*/ 	.short	0x0018


	//----- nvinfo : EIATTR_PARAM_CBANK
	.align		4
        /*006c*/ 	.byte	0x04, 0x0a
        /*006e*/ 	.short	(.L_55 - .L_54)
	.align		4
.L_54:
        /*0070*/ 	.word	index@(.nv.constant0._Z9transposeP6float2PKS_ii)
        /*0074*/ 	.short	0x0380
        /*0076*/ 	.short	0x0018


	//----- nvinfo : EIATTR_SW_WAR
	.align		4
.L_55:
        /*0078*/ 	.byte	0x04, 0x36
        /*007a*/ 	.short	(.L_57 - .L_56)
.L_56:
        /*007c*/ 	.word	0x00000008
.L_57:


//--------------------- .nv.info._Z8stockhamP6float2S0_iii --------------------------
	.section	.nv.info._Z8stockhamP6float2S0_iii,"",@"SHT_CUDA_INFO"
	.sectionflags	@""
	.align	4


	//----- nvinfo : EIATTR_CUDA_API_VERSION
	.align		4
        /*0000*/ 	.byte	0x04, 0x37
        /*0002*/ 	.short	(.L_59 - .L_58)
.L_58:
        /*0004*/ 	.word	0x00000082


	//----- nvinfo : EIATTR_KPARAM_INFO
	.align		4
.L_59:
        /*0008*/ 	.byte	0x04, 0x17
        /*000a*/ 	.short	(.L_61 - .L_60)
.L_60:
        /*000c*/ 	.word	0x00000000
        /*0010*/ 	.short	0x0004
        /*0012*/ 	.short	0x0018
        /*0014*/ 	.byte	0x00, 0xf0, 0x11, 0x00


	//----- nvinfo : EIATTR_KPARAM_INFO
	.align		4
.L_61:
        /*0018*/ 	.byte	0x04, 0x17
        /*001a*/ 	.short	(.L_63 - .L_62)
.L_62:
        /*001c*/ 	.word	0x00000000
        /*0020*/ 	.short	0x0003
        /*0022*/ 	.short	0x0014
        /*0024*/ 	.byte	0x00, 0xf0, 0x11, 0x00


	//----- nvinfo : EIATTR_KPARAM_INFO
	.align		4
.L_63:
        /*0028*/ 	.byte	0x04, 0x17
        /*002a*/ 	.short	(.L_65 - .L_64)
.L_64:
        /*002c*/ 	.word	0x00000000
        /*0030*/ 	.short	0x0002
        /*0032*/ 	.short	0x0010
        /*0034*/ 	.byte	0x00, 0xf0, 0x11, 0x00


	//----- nvinfo : EIATTR_KPARAM_INFO
	.align		4
.L_65:
        /*0038*/ 	.byte	0x04, 0x17
        /*003a*/ 	.short	(.L_67 - .L_66)
.L_66:
        /*003c*/ 	.word	0x00000000
        /*0040*/ 	.short	0x0001
        /*0042*/ 	.short	0x0008
        /*0044*/ 	.byte	0x00, 0xf5, 0x21, 0x00


	//----- nvinfo : EIATTR_KPARAM_INFO
	.align		4
.L_67:
        /*0048*/ 	.byte	0x04, 0x17
        /*004a*/ 	.short	(.L_69 - .L_68)
.L_68:
        /*004c*/ 	.word	0x00000000
        /*0050*/ 	.short	0x0000
        /*0052*/ 	.short	0x0000
        /*0054*/ 	.byte	0x00, 0xf5, 0x21, 0x00


	//----- nvinfo : EIATTR_SPARSE_MMA_MASK
	.align		4
.L_69:
        /*0058*/ 	.byte	0x03, 0x50
        /*005a*/ 	.short	0x0000


	//----- nvinfo : EIATTR_MAXREG_COUNT
	.align		4
        /*005c*/ 	.byte	0x03, 0x1b
        /*005e*/ 	.short	0x00ff


	//----- nvinfo : EIATTR_MERCURY_ISA_VERSION
	.align		4
        /*0060*/ 	.byte	0x03, 0x5f
        /*0062*/ 	.short	0x0101


	//----- nvinfo : EIATTR_VRC_CTA_INIT_COUNT
	.align		4
        /*0064*/ 	.byte	0x02, 0x4a
	.zero		1
	.zero		1


	//----- nvinfo : EIATTR_EXIT_INSTR_OFFSETS
	.align		4
        /*0068*/ 	.byte	0x04, 0x1c
        /*006a*/ 	.short	(.L_71 - .L_70)


	//   ....[0]....
.L_70:
        /*006c*/ 	.word	0x00000090


	//   ....[1]....
        /*0070*/ 	.word	0x000005a0


	//----- nvinfo : EIATTR_CRS_STACK_SIZE
	.align		4
.L_71:
        /*0074*/ 	.byte	0x04, 0x1e
        /*0076*/ 	.short	(.L_73 - .L_72)
.L_72:
        /*0078*/ 	.word	0x00000000


	//----- nvinfo : EIATTR_CBANK_PARAM_SIZE
	.align		4
.L_73:
        /*007c*/ 	.byte	0x03, 0x19
        /*007e*/ 	.short	0x001c


	//----- nvinfo : EIATTR_PARAM_CBANK
	.align		4
        /*0080*/ 	.byte	0x04, 0x0a
        /*0082*/ 	.short	(.L_75 - .L_74)
	.align		4
.L_74:
        /*0084*/ 	.word	index@(.nv.constant0._Z8stockhamP6float2S0_iii)
        /*0088*/ 	.short	0x0380
        /*008a*/ 	.short	0x001c


	//----- nvinfo : EIATTR_SW_WAR
	.align		4
.L_75:
        /*008c*/ 	.byte	0x04, 0x36
        /*008e*/ 	.short	(.L_77 - .L_76)
.L_76:
        /*0090*/ 	.word	0x00000008
.L_77:


//--------------------- .nv.info._Z10split_postP6float2i --------------------------
	.section	.nv.info._Z10split_postP6float2i,"",@"SHT_CUDA_INFO"
	.sectionflags	@""
	.align	4


	//----- nvinfo : EIATTR_CUDA_API_VERSION
	.align		4
        /*0000*/ 	.byte	0x04, 0x37
        /*0002*/ 	.short	(.L_79 - .L_78)
.L_78:
        /*0004*/ 	.word	0x00000082


	//----- nvinfo : EIATTR_KPARAM_INFO
	.align		4
.L_79:
        /*0008*/ 	.byte	0x04, 0x17
        /*000a*/ 	.short	(.L_81 - .L_80)
.L_80:
        /*000c*/ 	.word	0x00000000
        /*0010*/ 	.short	0x0001
        /*0012*/ 	.short	0x0008
        /*0014*/ 	.byte	0x00, 0xf0, 0x11, 0x00


	//----- nvinfo : EIATTR_KPARAM_INFO
	.align		4
.L_81:
        /*0018*/ 	.byte	0x04, 0x17
        /*001a*/ 	.short	(.L_83 - .L_82)
.L_82:
        /*001c*/ 	.word	0x00000000
        /*0020*/ 	.short	0x0000
        /*0022*/ 	.short	0x0000
        /*0024*/ 	.byte	0x00, 0xf5, 0x21, 0x00


	//----- nvinfo : EIATTR_SPARSE_MMA_MASK
	.align		4
.L_83:
        /*0028*/ 	.byte	0x03, 0x50
        /*002a*/ 	.short	0x0000


	//----- nvinfo : EIATTR_MAXREG_COUNT
	.align		4
        /*002c*/ 	.byte	0x03, 0x1b
        /*002e*/ 	.short	0x00ff


	//----- nvinfo : EIATTR_MERCURY_ISA_VERSION
	.align		4
        /*0030*/ 	.byte	0x03, 0x5f
        /*0032*/ 	.short	0x0101


	//----- nvinfo : EIATTR_VRC_CTA_INIT_COUNT
	.align		4
        /*0034*/ 	.byte	0x02, 0x4a
	.zero		1
	.zero		1


	//----- nvinfo : EIATTR_EXIT_INSTR_OFFSETS
	.align		4
        /*0038*/ 	.byte	0x04, 0x1c
        /*003a*/ 	.short	(.L_85 - .L_84)


	//   ....[0]....
.L_84:
        /*003c*/ 	.word	0x000000a0


	//   ....[1]....
        /*0040*/ 	.word	0x00000470


	//----- nvinfo : EIATTR_CRS_STACK_SIZE
	.align		4
.L_85:
        /*0044*/ 	.byte	0x04, 0x1e
        /*0046*/ 	.short	(.L_87 - .L_86)
.L_86:
        /*0048*/ 	.word	0x00000000


	//----- nvinfo : EIATTR_CBANK_PARAM_SIZE
	.align		4
.L_87:
        /*004c*/ 	.byte	0x03, 0x19
        /*004e*/ 	.short	0x000c


	//----- nvinfo : EIATTR_PARAM_CBANK
	.align		4
        /*0050*/ 	.byte	0x04, 0x0a
        /*0052*/ 	.short	(.L_89 - .L_88)
	.align		4
.L_88:
        /*0054*/ 	.word	index@(.nv.constant0._Z10split_postP6float2i)
        /*0058*/ 	.short	0x0380
        /*005a*/ 	.short	0x000c


	//----- nvinfo : EIATTR_SW_WAR
	.align		4
.L_89:
        /*005c*/ 	.byte	0x04, 0x36
        /*005e*/ 	.short	(.L_91 - .L_90)
.L_90:
        /*0060*/ 	.word	0x00000008
.L_91:


//--------------------- .nv.info._Z12mixed_kernelP6float2iii --------------------------
	.section	.nv.info._Z12mixed_kernelP6float2iii,"",@"SHT_CUDA_INFO"
	.sectionflags	@""
	.align	4


	//----- nvinfo : EIATTR_CUDA_API_VERSION
	.align		4
        /*0000*/ 	.byte	0x04, 0x37
        /*0002*/ 	.short	(.L_93 - .L_92)
.L_92:
        /*0004*/ 	.word	0x00000082


	//----- nvinfo : EIATTR_KPARAM_INFO
	.align		4
.L_93:
        /*0008*/ 	.byte	0x04, 0x17
        /*000a*/ 	.short	(.L_95 - .L_94)
.L_94:
        /*000c*/ 	.word	0x00000000
        /*0010*/ 	.short	0x0003
        /*0012*/ 	.short	0x0010
        /*0014*/ 	.byte	0x00, 0xf0, 0x11, 0x00


	//----- nvinfo : EIATTR_KPARAM_INFO
	.align		4
.L_95:
        /*0018*/ 	.byte	0x04, 0x17
        /*001a*/ 	.short	(.L_97 - .L_96)
.L_96:
        /*001c*/ 	.word	0x00000000
        /*0020*/ 	.short	0x0002
        /*0022*/ 	.short	0x000c
        /*0024*/ 	.byte	0x00, 0xf0, 0x11, 0x00


	//----- nvinfo : EIATTR_KPARAM_INFO
	.align		4
.L_97:
        /*0028*/ 	.byte	0x04, 0x17
        /*002a*/ 	.short	(.L_99 - .L_98)
.L_98:
        /*002c*/ 	.word	0x00000000
        /*0030*/ 	.short	0x0001
        /*0032*/ 	.short	0x0008
        /*0034*/ 	.byte	0x00, 0xf0, 0x11, 0x00


	//----- nvinfo : EIATTR_KPARAM_INFO
	.align		4
.L_99:
        /*0038*/ 	.byte	0x04, 0x17
        /*003a*/ 	.short	(.L_101 - .L_100)
.L_100:
        /*003c*/ 	.word	0x00000000
        /*0040*/ 	.short	0x0000
        /*0042*/ 	.short	0x0000
        /*0044*/ 	.byte	0x00, 0xf5, 0x21, 0x00


	//----- nvinfo : EIATTR_SPARSE_MMA_MASK
	.align		4
.L_101:
        /*0048*/ 	.byte	0x03, 0x50
        /*004a*/ 	.short	0x0000


	//----- nvinfo : EIATTR_MAXREG_COUNT
	.align		4
        /*004c*/ 	.byte	0x03, 0x1b
        /*004e*/ 	.short	0x00ff


	//----- nvinfo : EIATTR_MERCURY_ISA_VERSION
	.align		4
        /*0050*/ 	.byte	0x03, 0x5f
        /*0052*/ 	.short	0x0101


	//----- nvinfo : EIATTR_VRC_CTA_INIT_COUNT
	.align		4
        /*0054*/ 	.byte	0x02, 0x4a
	.zero		1
	.zero		1


	//----- nvinfo : EIATTR_EXIT_INSTR_OFFSETS
	.align		4
        /*0058*/ 	.byte	0x04, 0x1c
        /*005a*/ 	.short	(.L_103 - .L_102)


	//   ....[0]....
.L_102:
        /*005c*/ 	.word	0x00000240


	//   ....[1]....
        /*0060*/ 	.word	0x000002a0


	//   ....[2]....
        /*0064*/ 	.word	0x000004d0


	//   ....[3]....
        /*0068*/ 	.word	0x00000530


	//   ....[4]....
        /*006c*/ 	.word	0x00000950


	//----- nvinfo : EIATTR_CBANK_PARAM_SIZE
	.align		4
.L_103:
        /*0070*/ 	.byte	0x03, 0x19
        /*0072*/ 	.short	0x0014


	//----- nvinfo : EIATTR_PARAM_CBANK
	.align		4
        /*0074*/ 	.byte	0x04, 0x0a
        /*0076*/ 	.short	(.L_105 - .L_104)
	.align		4
.L_104:
        /*0078*/ 	.word	index@(.nv.constant0._Z12mixed_kernelP6float2iii)
        /*007c*/ 	.short	0x0380
        /*007e*/ 	.short	0x0014


	//----- nvinfo : EIATTR_SW_WAR
	.align		4
.L_105:
        /*0080*/ 	.byte	0x04, 0x36
        /*0082*/ 	.short	(.L_107 - .L_106)
.L_106:
        /*0084*/ 	.word	0x00000008
.L_107:


//--------------------- .nv.info._Z12radix2_stageP6float2ii --------------------------
	.section	.nv.info._Z12radix2_stageP6float2ii,"",@"SHT_CUDA_INFO"
	.sectionflags	@""
	.align	4


	//----- nvinfo : EIATTR_CUDA_API_VERSION
	.align		4
        /*0000*/ 	.byte	0x04, 0x37
        /*0002*/ 	.short	(.L_109 - .L_108)
.L_108:
        /*0004*/ 	.word	0x00000082


	//----- nvinfo : EIATTR_KPARAM_INFO
	.align		4
.L_109:
        /*0008*/ 	.byte	0x04, 0x17
        /*000a*/ 	.short	(.L_111 - .L_110)
.L_110:
        /*000c*/ 	.word	0x00000000
        /*0010*/ 	.short	0x0002
        /*0012*/ 	.short	0x000c
        /*0014*/ 	.byte	0x00, 0xf0, 0x11, 0x00


	//----- nvinfo : EIATTR_KPARAM_INFO
	.align		4
.L_111:
        /*0018*/ 	.byte	0x04, 0x17
        /*001a*/ 	.short	(.L_113 - .L_112)
.L_112:
        /*001c*/ 	.word	0x00000000
        /*0020*/ 	.short	0x0001
        /*0022*/ 	.short	0x0008
        /*0024*/ 	.byte	0x00, 0xf0, 0x11, 0x00


	//----- nvinfo : EIATTR_KPARAM_INFO
	.align		4
.L_113:
        /*0028*/ 	.byte	0x04, 0x17
        /*002a*/ 	.short	(.L_115 - .L_114)
.L_114:
        /*002c*/ 	.word	0x00000000
        /*0030*/ 	.short	0x0000
        /*0032*/ 	.short	0x0000
        /*0034*/ 	.byte	0x00, 0xf5, 0x21, 0x00


	//----- nvinfo : EIATTR_SPARSE_MMA_MASK
	.align		4
.L_115:
        /*0038*/ 	.byte	0x03, 0x50
        /*003a*/ 	.short	0x0000


	//----- nvinfo : EIATTR_MAXREG_COUNT
	.align		4
        /*003c*/ 	.byte	0x03, 0x1b
        /*003e*/ 	.short	0x00ff


	//----- nvinfo : EIATTR_MERCURY_ISA_VERSION
	.align		4
        /*0040*/ 	.byte	0x03, 0x5f
        /*0042*/ 	.short	0x0101


	//----- nvinfo : EIATTR_VRC_CTA_INIT_COUNT
	.align		4
        /*0044*/ 	.byte	0x02, 0x4a
	.zero		1
	.zero		1


	//----- nvinfo : EIATTR_EXIT_INSTR_OFFSETS
	.align		4
        /*0048*/ 	.byte	0x04, 0x1c
        /*004a*/ 	.short	(.L_117 - .L_116)


	//   ....[0]....
.L_116:
        /*004c*/ 	.word	0x00000090


	//   ....[1]....
        /*0050*/ 	.word	0x00000530


	//----- nvinfo : EIATTR_CRS_STACK_SIZE
	.align		4
.L_117:
        /*0054*/ 	.byte	0x04, 0x1e
        /*0056*/ 	.short	(.L_119 - .L_118)
.L_118:
        /*0058*/ 	.word	0x00000000


	//----- nvinfo : EIATTR_CBANK_PARAM_SIZE
	.align		4
.L_119:
        /*005c*/ 	.byte	0x03, 0x19
        /*005e*/ 	.short	0x0010


	//----- nvinfo : EIATTR_PARAM_CBANK
	.align		4
        /*0060*/ 	.byte	0x04, 0x0a
        /*0062*/ 	.short	(.L_121 - .L_120)
	.align		4
.L_120:
        /*0064*/ 	.word	index@(.nv.constant0._Z12radix2_stageP6float2ii)
        /*0068*/ 	.short	0x0380
        /*006a*/ 	.short	0x0010


	//----- nvinfo : EIATTR_SW_WAR
	.align		4
.L_121:
        /*006c*/ 	.byte	0x04, 0x36
        /*006e*/ 	.short	(.L_123 - .L_122)
.L_122:
        /*0070*/ 	.word	0x00000008
.L_123:


//--------------------- .nv.info._Z6bitrevP6float2ii --------------------------
	.section	.nv.info._Z6bitrevP6float2ii,"",@"SHT_CUDA_INFO"
	.sectionflags	@""
	.align	4


	//----- nvinfo : EIATTR_CUDA_API_VERSION
	.align		4
        /*0000*/ 	.byte	0x04, 0x37
        /*0002*/ 	.short	(.L_125 - .L_124)
.L_124:
        /*0004*/ 	.word	0x00000082


	//----- nvinfo : EIATTR_KPARAM_INFO
	.align		4
.L_125:
        /*0008*/ 	.byte	0x04, 0x17
        /*000a*/ 	.short	(.L_127 - .L_126)
.L_126:
        /*000c*/ 	.word	0x00000000
        /*0010*/ 	.short	0x0002
        /*0012*/ 	.short	0x000c
        /*0014*/ 	.byte	0x00, 0xf0, 0x11, 0x00


	//----- nvinfo : EIATTR_KPARAM_INFO
	.align		4
.L_127:
        /*0018*/ 	.byte	0x04, 0x17
        /*001a*/ 	.short	(.L_129 - .L_128)
.L_128:
        /*001c*/ 	.word	0x00000000
        /*0020*/ 	.short	0x0001
        /*0022*/ 	.short	0x0008
        /*0024*/ 	.byte	0x00, 0xf0, 0x11, 0x00


	//----- nvinfo : EIATTR_KPARAM_INFO
	.align		4
.L_129:
        /*0028*/ 	.byte	0x04, 0x17
        /*002a*/ 	.short	(.L_131 - .L_130)
.L_130:
        /*002c*/ 	.word	0x00000000
        /*0030*/ 	.short	0x0000
        /*0032*/ 	.short	0x0000
        /*0034*/ 	.byte	0x00, 0xf5, 0x21, 0x00


	//----- nvinfo : EIATTR_SPARSE_MMA_MASK
	.align		4
.L_131:
        /*0038*/ 	.byte	0x03, 0x50
        /*003a*/ 	.short	0x0000


	//----- nvinfo : EIATTR_MAXREG_COUNT
	.align		4
        /*003c*/ 	.byte	0x03, 0x1b
        /*003e*/ 	.short	0x00ff


	//----- nvinfo : EIATTR_MERCURY_ISA_VERSION
	.align		4
        /*0040*/ 	.byte	0x03, 0x5f
        /*0042*/ 	.short	0x0101


	//----- nvinfo : EIATTR_VRC_CTA_INIT_COUNT
	.align		4
        /*0044*/ 	.byte	0x02, 0x4a
	.zero		1
	.zero		1


	//----- nvinfo : EIATTR_EXIT_INSTR_OFFSETS
	.align		4
        /*0048*/ 	.byte	0x04, 0x1c
        /*004a*/ 	.short	(.L_133 - .L_132)


	//   ....[0]....
.L_132:
        /*004c*/ 	.word	0x00000070


	//   ....[1]....
        /*0050*/ 	.word	0x000000d0


	//   ....[2]....
        /*0054*/ 	.word	0x00000160


	//----- nvinfo : EIATTR_CBANK_PARAM_SIZE
	.align		4
.L_133:
        /*0058*/ 	.byte	0x03, 0x19
        /*005a*/ 	.short	0x0010


	//----- nvinfo : EIATTR_PARAM_CBANK
	.align		4
        /*005c*/ 	.byte	0x04, 0x0a
        /*005e*/ 	.short	(.L_135 - .L_134)
	.align		4
.L_134:
        /*0060*/ 	.word	index@(.nv.constant0._Z6bitrevP6float2ii)
        /*0064*/ 	.short	0x0380
        /*0066*/ 	.short	0x0010


	//----- nvinfo : EIATTR_SW_WAR
	.align		4
.L_135:
        /*0068*/ 	.byte	0x04, 0x36
        /*006a*/ 	.short	(.L_137 - .L_136)
.L_136:
        /*006c*/ 	.word	0x00000008
.L_137:


//--------------------- .nv.callgraph             --------------------------
	.section	.nv.callgraph,"",@"SHT_CUDA_CALLGRAPH"
	.align	4
	.sectionentsize	8
	.align		4
        /*0000*/ 	.word	0x00000000
	.align		4
        /*0004*/ 	.word	0xffffffff
	.align		4
        /*0008*/ 	.word	0x00000000
	.align		4
        /*000c*/ 	.word	0xfffffffe
	.align		4
        /*0010*/ 	.word	0x00000000
	.align		4
        /*0014*/ 	.word	0xfffffffd
	.align		4
        /*0018*/ 	.word	0x00000000
	.align		4
        /*001c*/ 	.word	0xfffffffc


//--------------------- .text._Z9transposeP6float2PKS_ii --------------------------
	.section	.text._Z9transposeP6float2PKS_ii,"ax",@progbits
	.align	128
        .global         _Z9transposeP6float2PKS_ii
        .type           _Z9transposeP6float2PKS_ii,@function
        .size           _Z9transposeP6float2PKS_ii,(.L_x_31 - _Z9transposeP6float2PKS_ii)
        .other          _Z9transposeP6float2PKS_ii,@"STO_CUDA_ENTRY STV_DEFAULT"
_Z9transposeP6float2PKS_ii:
.text._Z9transposeP6float2PKS_ii:
[----:B------:R-:W-:Y:S01]  /*0000*/  LDC R1, c[0x0][0x37c] ;  /* 0x0000df00ff017b82 */ /* 0x000fe20000000800 */
[----:B------:R-:W0:Y:S01]  /*0010*/  S2R R11, SR_TID.Y ;  /* 0x00000000000b7919 */ /* 0x000e220000002200 */
[----:B------:R-:W1:Y:S01]  /*0020*/  LDCU.64 UR6, c[0x0][0x390] ;  /* 0x00007200ff0677ac */ /* 0x000e620008000a00 */
[----:B------:R-:W0:Y:S01]  /*0030*/  S2R R6, SR_CTAID.Y ;  /* 0x0000000000067919 */ /* 0x000e220000002600 */
[----:B------:R-:W2:Y:S01]  /*0040*/  LDCU.64 UR4, c[0x0][0x358] ;  /* 0x00006b00ff0477ac */ /* 0x000ea20008000a00 */
[----:B------:R-:W3:Y:S01]  /*0050*/  S2R R4, SR_CTAID.X ;  /* 0x0000000000047919 */ /* 0x000ee20000002500 */
[----:B------:R-:W3:Y:S01]  /*0060*/  S2R R9, SR_TID.X ;  /* 0x0000000000097919 */ /* 0x000ee20000002100 */
[----:B0-----:R-:W-:-:S05]  /*0070*/  IMAD R5, R6, 0x20, R11 ;  /* 0x0000002006057824 */ /* 0x001fca00078e020b */
[----:B-1----:R-:W-:Y:S01]  /*0080*/  ISETP.GE.AND P0, PT, R5, UR6, PT ;  /* 0x0000000605007c0c */ /* 0x002fe2000bf06270 */
[----:B---3--:R-:W-:-:S05]  /*0090*/  IMAD R0, R4, 0x20, R9 ;  /* 0x0000002004007824 */ /* 0x008fca00078e0209 */
[----:B------:R-:W-:-:S13]  /*00a0*/  ISETP.GE.OR P0, PT, R0, UR7, P0 ;  /* 0x0000000700007c0c */ /* 0x000fda0008706670 */
[----:B------:R-:W0:Y:S01]  /*00b0*/  @!P0 LDC.64 R2, c[0x0][0x388] ;  /* 0x0000e200ff028b82 */ /* 0x000e220000000a00 */
[----:B------:R-:W-:-:S04]  /*00c0*/  @!P0 IMAD R5, R5, UR7, R0 ;  /* 0x0000000705058c24 */ /* 0x000fc8000f8e0200 */
[----:B0-----:R-:W-:-:S06]  /*00d0*/  @!P0 IMAD.WIDE R2, R5, 0x8, R2 ;  /* 0x0000000805028825 */ /* 0x001fcc00078e0202 */
[----:B--2---:R-:W2:Y:S01]  /*00e0*/  @!P0 LDG.E.64 R2, desc[UR4][R2.64] ;  /* 0x0000000402028981 */ /* 0x004ea2000c1e1b00 */
[----:B------:R-:W-:Y:S02]  /*00f0*/  @!P0 MOV R0, 0x400 ;  /* 0x0000040000008802 */ /* 0x000fe40000000f00 */
[----:B------:R-:W-:Y:S01]  /*0100*/  LEA R5, R4, R11, 0x5 ;  /* 0x0000000b04057211 */ /* 0x000fe200078e28ff */
[----:B------:R-:W0:Y:S01]  /*0110*/  @!P0 S2R R7, SR_CgaCtaId ;  /* 0x0000000000078919 */ /* 0x000e220000008800 */
[----:B------:R-:W-:Y:S02]  /*0120*/  IMAD R4, R6, 0x20, R9 ;  /* 0x0000002006047824 */ /* 0x000fe400078e0209 */
[----:B------:R-:W-:-:S04]  /*0130*/  ISETP.GE.AND P1, PT, R5, UR7, PT ;  /* 0x0000000705007c0c */ /* 0x000fc8000bf26270 */
[----:B------:R-:W-:Y:S02]  /*0140*/  ISETP.GE.OR P1, PT, R4, UR6, P1 ;  /* 0x0000000604007c0c */ /* 0x000fe40008f26670 */
[----:B0-----:R-:W-:-:S05]  /*0150*/  @!P0 LEA R0, R7, R0, 0x18 ;  /* 0x0000000007008211 */ /* 0x001fca00078ec0ff */
[----:B------:R-:W-:-:S05]  /*0160*/  @!P0 IMAD R0, R11, 0x108, R0 ;  /* 0x000001080b008824 */ /* 0x000fca00078e0200 */
[----:B------:R-:W-:-:S05]  /*0170*/  @!P0 LEA R0, R9, R0, 0x3 ;  /* 0x0000000009008211 */ /* 0x000fca00078e18ff */
[----:B--2---:R0:W-:Y:S01]  /*0180*/  @!P0 STS.64 [R0], R2 ;  /* 0x0000000200008388 */ /* 0x0041e20000000a00 */
[----:B------:R-:W-:Y:S06]  /*0190*/  BAR.SYNC.DEFER_BLOCKING 0x0 ;  /* 0x0000000000007b1d */ /* 0x000fec0000010000 */
[----:B------:R-:W-:Y:S05]  /*01a0*/  @P1 EXIT ;  /* 0x000000000000194d */ /* 0x000fea0003800000 */
[----:B0-----:R-:W0:Y:S01]  /*01b0*/  S2R R3, SR_CgaCtaId ;  /* 0x0000000000037919 */ /* 0x001e220000008800 */
[----:B------:R-:W-:Y:S01]  /*01c0*/  MOV R0, 0x400 ;  /* 0x0000040000007802 */ /* 0x000fe20000000f00 */
[----:B------:R-:W-:-:S03]  /*01d0*/  IMAD R5, R5, UR6, R4 ;  /* 0x0000000605057c24 */ /* 0x000fc6000f8e0204 */
[----:B0-----:R-:W-:Y:S02]  /*01e0*/  LEA R0, R3, R0, 0x18 ;  /* 0x0000000003007211 */ /* 0x001fe400078ec0ff */
[----:B------:R-:W0:Y:S03]  /*01f0*/  LDC.64 R2, c[0x0][0x380] ;  /* 0x0000e000ff027b82 */ /* 0x000e260000000a00 */
[----:B------:R-:W-:-:S04]  /*0200*/  IMAD R0, R9, 0x108, R0 ;  /* 0x0000010809007824 */ /* 0x000fc800078e0200 */
[----:B------:R-:W-:-:S05]  /*0210*/  IMAD R0, R11, 0x8, R0 ;  /* 0x000000080b007824 */ /* 0x000fca00078e0200 */
[----:B------:R-:W1:Y:S01]  /*0220*/  LDS.64 R6, [R0] ;  /* 0x0000000000067984 */ /* 0x000e620000000a00 */
[----:B0-----:R-:W-:-:S05]  /*0230*/  IMAD.WIDE R2, R5, 0x8, R2 ;  /* 0x0000000805027825 */ /* 0x001fca00078e0202 */
[----:B-1----:R-:W-:Y:S01]  /*0240*/  STG.E.64 desc[UR4][R2.64], R6 ;  /* 0x0000000602007986 */ /* 0x002fe2000c101b04 */
[----:B------:R-:W-:Y:S05]  /*0250*/  EXIT ;  /* 0x000000000000794d */ /* 0x000fea0003800000 */
.L_x_0:
[----:B------:R-:W-:-:S00]  /*0260*/  BRA `(.L_x_0) ;  /* 0xfffffffc00fc7947 */ /* 0x000fc0000383ffff */
[----:B------:R-:W-:-:S00]  /*0270*/  NOP ;  /* 0x0000000000007918 */ /* 0x000fc00000000000 */
        /* <DEDUP_REMOVED lines=8> */
.L_x_31:


//--------------------- .text._Z8stockhamP6float2S0_iii --------------------------
	.section	.text._Z8stockhamP6float2S0_iii,"ax",@progbits
	.align	128
        .global         _Z8stockhamP6float2S0_iii
        .type           _Z8stockhamP6float2S0_iii,@function
        .size           _Z8stockhamP6float2S0_iii,(.L_x_28 - _Z8stockhamP6float2S0_iii)
        .other          _Z8stockhamP6float2S0_iii,@"STO_CUDA_ENTRY STV_DEFAULT"
_Z8stockhamP6float2S0_iii:
.text._Z8stockhamP6float2S0_iii:
[----:B------:R-:W-:Y:S01]  /*0000*/  LDC R1, c[0x0][0x37c] ;  /* 0x0000df00ff017b82 */ /* 0x000fe20000000800 */
[----:B------:R-:W0:Y:S07]  /*0010*/  S2R R0, SR_TID.X ;  /* 0x0000000000007919 */ /* 0x000e2e0000002100 */
[----:B------:R-:W0:Y:S01]  /*0020*/  S2UR UR5, SR_CTAID.X ;  /* 0x00000000000579c3 */ /* 0x000e220000002500 */
[----:B------:R-:W1:Y:S07]  /*0030*/  LDCU UR4, c[0x0][0x390] ;  /* 0x00007200ff0477ac */ /* 0x000e6e0008000800 */
[----:B------:R-:W0:Y:S01]  /*0040*/  LDC R15, c[0x0][0x360] ;  /* 0x0000d800ff0f7b82 */ /* 0x000e220000000800 */
[----:B-1----:R-:W-:-:S04]  /*0050*/  ULEA.HI UR4, UR4, UR4, URZ, 0x1 ;  /* 0x0000000404047291 */ /* 0x002fc8000f8f08ff */
[----:B------:R-:W-:Y:S01]  /*0060*/  USHF.R.S32.HI UR4, URZ, 0x1, UR4 ;  /* 0x00000001ff047899 */ /* 0x000fe20008011404 */
[----:B0-----:R-:W-:-:S05]  /*0070*/  IMAD R15, R15, UR5, R0 ;  /* 0x000000050f0f7c24 */ /* 0x001fca000f8e0200 */
[----:B------:R-:W-:-:S13]  /*0080*/  ISETP.GE.AND P0, PT, R15, UR4, PT ;  /* 0x000000040f007c0c */ /* 0x000fda000bf06270 */
[----:B------:R-:W-:Y:S05]  /*0090*/  @P0 EXIT ;  /* 0x000000000000094d */ /* 0x000fea0003800000 */
[----:B------:R-:W0:Y:S01]  /*00a0*/  LDC R9, c[0x0][0x398] ;  /* 0x0000e600ff097b82 */ /* 0x000e220000000800 */
[----:B------:R-:W1:Y:S01]  /*00b0*/  LDCU UR4, c[0x0][0x394] ;  /* 0x00007280ff0477ac */ /* 0x000e620008000800 */
[----:B------:R-:W2:Y:S01]  /*00c0*/  LDCU.64 UR6, c[0x0][0x358] ;  /* 0x00006b00ff0677ac */ /* 0x000ea20008000a00 */
[----:B0-----:R-:W-:-:S04]  /*00d0*/  IABS R5, R9 ;  /* 0x0000000900057213 */ /* 0x001fc80000000000 */
[----:B------:R-:W0:Y:S08]  /*00e0*/  I2F.RP R0, R5 ;  /* 0x0000000500007306 */ /* 0x000e300000209400 */
[----:B0-----:R-:W0:Y:S02]  /*00f0*/  MUFU.RCP R0, R0 ;  /* 0x0000000000007308 */ /* 0x001e240000001000 */
[----:B0-----:R-:W-:-:S06]  /*0100*/  VIADD R2, R0, 0xffffffe ;  /* 0x0ffffffe00027836 */ /* 0x001fcc0000000000 */
[----:B------:R0:W3:Y:S02]  /*0110*/  F2I.FTZ.U32.TRUNC.NTZ R3, R2 ;  /* 0x0000000200037305 */ /* 0x0000e4000021f000 */
[----:B0-----:R-:W-:Y:S02]  /*0120*/  IMAD.MOV.U32 R2, RZ, RZ, RZ ;  /* 0x000000ffff027224 */ /* 0x001fe400078e00ff */
[----:B---3--:R-:W-:-:S04]  /*0130*/  IMAD.MOV R4, RZ, RZ, -R3 ;  /* 0x000000ffff047224 */ /* 0x008fc800078e0a03 */
[----:B------:R-:W-:Y:S01]  /*0140*/  IMAD R7, R4, R5, RZ ;  /* 0x0000000504077224 */ /* 0x000fe200078e02ff */
[----:B------:R-:W-:-:S03]  /*0150*/  IABS R4, R15 ;  /* 0x0000000f00047213 */ /* 0x000fc60000000000 */
[----:B------:R-:W-:Y:S02]  /*0160*/  IMAD.HI.U32 R3, R3, R7, R2 ;  /* 0x0000000703037227 */ /* 0x000fe400078e0002 */
[----:B------:R-:W0:Y:S04]  /*0170*/  LDC.64 R6, c[0x0][0x380] ;  /* 0x0000e000ff067b82 */ /* 0x000e280000000a00 */
[----:B------:R-:W-:-:S04]  /*0180*/  IMAD.HI.U32 R3, R3, R4, RZ ;  /* 0x0000000403037227 */ /* 0x000fc800078e00ff */
[----:B------:R-:W-:-:S04]  /*0190*/  IMAD.MOV R0, RZ, RZ, -R3 ;  /* 0x000000ffff007224 */ /* 0x000fc800078e0a03 */
[----:B------:R-:W-:-:S05]  /*01a0*/  IMAD R0, R5, R0, R4 ;  /* 0x0000000005007224 */ /* 0x000fca00078e0204 */
[----:B------:R-:W-:-:S13]  /*01b0*/  ISETP.GT.U32.AND P1, PT, R5, R0, PT ;  /* 0x000000000500720c */ /* 0x000fda0003f24070 */
[----:B------:R-:W-:Y:S02]  /*01c0*/  @!P1 IMAD.IADD R0, R0, 0x1, -R5 ;  /* 0x0000000100009824 */ /* 0x000fe400078e0a05 */
[----:B------:R-:W-:Y:S01]  /*01d0*/  @!P1 VIADD R3, R3, 0x1 ;  /* 0x0000000103039836 */ /* 0x000fe20000000000 */
[----:B------:R-:W-:Y:S02]  /*01e0*/  ISETP.NE.AND P1, PT, R9, RZ, PT ;  /* 0x000000ff0900720c */ /* 0x000fe40003f25270 */
[----:B------:R-:W-:Y:S02]  /*01f0*/  ISETP.GE.U32.AND P0, PT, R0, R5, PT ;  /* 0x000000050000720c */ /* 0x000fe40003f06070 */
[----:B------:R-:W-:-:S04]  /*0200*/  LOP3.LUT R0, R15, R9, RZ, 0x3c, !PT ;  /* 0x000000090f007212 */ /* 0x000fc800078e3cff */
[----:B------:R-:W-:-:S07]  /*0210*/  ISETP.GE.AND P2, PT, R0, RZ, PT ;  /* 0x000000ff0000720c */ /* 0x000fce0003f46270 */
[----:B------:R-:W-:-:S05]  /*0220*/  @P0 VIADD R3, R3, 0x1 ;  /* 0x0000000103030836 */ /* 0x000fca0000000000 */
[----:B------:R-:W-:-:S05]  /*0230*/  MOV R14, R3 ;  /* 0x00000003000e7202 */ /* 0x000fca0000000f00 */
[----:B------:R-:W-:Y:S01]  /*0240*/  @!P2 IMAD.MOV R14, RZ, RZ, -R14 ;  /* 0x000000ffff0ea224 */ /* 0x000fe200078e0a0e */
[----:B------:R-:W-:-:S05]  /*0250*/  @!P1 LOP3.LUT R14, RZ, R9, RZ, 0x33, !PT ;  /* 0x00000009ff0e9212 */ /* 0x000fca00078e33ff */
[----:B------:R-:W-:-:S04]  /*0260*/  IMAD R0, R14, R9, RZ ;  /* 0x000000090e007224 */ /* 0x000fc800078e02ff */
[----:B------:R-:W-:-:S04]  /*0270*/  IMAD.IADD R15, R15, 0x1, -R0 ;  /* 0x000000010f0f7824 */ /* 0x000fc800078e0a00 */
[----:B-1----:R-:W-:-:S04]  /*0280*/  IMAD R3, R14, UR4, R15 ;  /* 0x000000040e037c24 */ /* 0x002fc8000f8e020f */
[----:B0-----:R-:W-:-:S04]  /*0290*/  IMAD.WIDE R6, R3, 0x8, R6 ;  /* 0x0000000803067825 */ /* 0x001fc800078e0206 */
[----:B------:R-:W-:Y:S02]  /*02a0*/  IMAD.WIDE R4, R9, 0x8, R6 ;  /* 0x0000000809047825 */ /* 0x000fe400078e0206 */
[----:B--2---:R-:W5:Y:S04]  /*02b0*/  LDG.E.64 R6, desc[UR6][R6.64] ;  /* 0x0000000606067981 */ /* 0x004f68000c1e1b00 */
[----:B------:R-:W5:Y:S01]  /*02c0*/  LDG.E.64 R4, desc[UR6][R4.64] ;  /* 0x0000000604047981 */ /* 0x000f62000c1e1b00 */
[----:B------:R-:W-:Y:S01]  /*02d0*/  USHF.L.U32 UR4, UR4, 0x1, URZ ;  /* 0x0000000104047899 */ /* 0x000fe200080006ff */
[----:B------:R-:W-:Y:S01]  /*02e0*/  IMAD.MOV.U32 R2, RZ, RZ, 0x1 ;  /* 0x00000001ff027424 */ /* 0x000fe200078e00ff */
[----:B------:R-:W-:Y:S01]  /*02f0*/  UMOV UR5, 0x401921fb ;  /* 0x401921fb00057882 */ /* 0x000fe20000000000 */
[----:B------:R-:W-:Y:S06]  /*0300*/  BSSY.RECONVERGENT B0, `(.L_x_1) ;  /* 0x0000016000007945 */ /* 0x000fec0003800200 */
[----:B------:R-:W0:Y:S01]  /*0310*/  I2F.F64 R8, UR4 ;  /* 0x0000000400087d12 */ /* 0x000e220008201c00 */
[----:B------:R-:W-:-:S07]  /*0320*/  UMOV UR4, 0x54442d18 ;  /* 0x54442d1800047882 */ /* 0x000fce0000000000 */
[----:B0-----:R-:W0:Y:S02]  /*0330*/  MUFU.RCP64H R3, R9 ;  /* 0x0000000900037308 */ /* 0x001e240000001800 */
[----:B0-----:R-:W-:-:S08]  /*0340*/  DFMA R10, -R8, R2, 1 ;  /* 0x3ff00000080a742b */ /* 0x001fd00000000102 */
[----:B------:R-:W-:-:S08]  /*0350*/  DFMA R10, R10, R10, R10 ;  /* 0x0000000a0a0a722b */ /* 0x000fd0000000000a */
[----:B------:R-:W-:Y:S02]  /*0360*/  DFMA R2, R2, R10, R2 ;  /* 0x0000000a0202722b */ /* 0x000fe40000000002 */
[----:B------:R-:W0:Y:S06]  /*0370*/  I2F.F64 R10, R14 ;  /* 0x0000000e000a7312 */ /* 0x000e2c0000201c00 */
[----:B------:R-:W-:-:S08]  /*0380*/  DFMA R12, -R8, R2, 1 ;  /* 0x3ff00000080c742b */ /* 0x000fd00000000102 */
[----:B------:R-:W-:Y:S02]  /*0390*/  DFMA R2, R2, R12, R2 ;  /* 0x0000000c0202722b */ /* 0x000fe40000000002 */
[----:B0-----:R-:W-:-:S08]  /*03a0*/  DMUL R10, R10, -UR4 ;  /* 0x800000040a0a7c28 */ /* 0x001fd00008000000 */
[----:B------:R-:W-:Y:S02]  /*03b0*/  DMUL R12, R10, R2 ;  /* 0x000000020a0c7228 */ /* 0x000fe40000000000 */
[----:B------:R-:W-:-:S06]  /*03c0*/  FSETP.GEU.AND P1, PT, |R11|, 6.5827683646048100446e-37, PT ;  /* 0x036000000b00780b */ /* 0x000fcc0003f2e200 */
[----:B------:R-:W-:-:S08]  /*03d0*/  DFMA R16, -R8, R12, R10 ;  /* 0x0000000c0810722b */ /* 0x000fd0000000010a */
[----:B------:R-:W-:-:S10]  /*03e0*/  DFMA R2, R2, R16, R12 ;  /* 0x000000100202722b */ /* 0x000fd4000000000c */
[----:B------:R-:W-:-:S05]  /*03f0*/  FFMA R12, RZ, R9, R3 ;  /* 0x00000009ff0c7223 */ /* 0x000fca0000000003 */
[----:B------:R-:W-:-:S13]  /*0400*/  FSETP.GT.AND P0, PT, |R12|, 1.469367938527859385e-39, PT ;  /* 0x001000000c00780b */ /* 0x000fda0003f04200 */
[----:B------:R-:W-:Y:S05]  /*0410*/  @P0 BRA P1, `(.L_x_2) ;  /* 0x0000000000100947 */ /* 0x000fea0000800000 */
[----:B------:R-:W-:-:S07]  /*0420*/  MOV R14, 0x440 ;  /* 0x00000440000e7802 */ /* 0x000fce0000000f00 */
[----:B-----5:R-:W-:Y:S05]  /*0430*/  CALL.REL.NOINC `($__internal_0_$__cuda_sm20_div_rn_f64_full) ;  /* 0x00000000005c7944 */ /* 0x020fea0003c00000 */
[----:B------:R-:W-:Y:S02]  /*0440*/  IMAD.MOV.U32 R2, RZ, RZ, R16 ;  /* 0x000000ffff027224 */ /* 0x000fe400078e0010 */
[----:B------:R-:W-:-:S07]  /*0450*/  IMAD.MOV.U32 R3, RZ, RZ, R17 ;  /* 0x000000ffff037224 */ /* 0x000fce00078e0011 */
.L_x_2:
[----:B------:R-:W-:Y:S05]  /*0460*/  BSYNC.RECONVERGENT B0 ;  /* 0x0000000000007941 */ /* 0x000fea0003800200 */
.L_x_1:
[----:B------:R-:W0:Y:S01]  /*0470*/  F2F.F32.F64 R2, R2 ;  /* 0x0000000200027310 */ /* 0x000e220000301000 */
[----:B------:R-:W1:Y:S01]  /*0480*/  LDC.64 R8, c[0x0][0x388] ;  /* 0x0000e200ff087b82 */ /* 0x000e620000000a00 */
[----:B------:R-:W-:-:S07]  /*0490*/  IMAD R15, R0, 0x2, R15 ;  /* 0x00000002000f7824 */ /* 0x000fce00078e020f */
[----:B------:R-:W2:Y:S01]  /*04a0*/  LDC R17, c[0x0][0x398] ;  /* 0x0000e600ff117b82 */ /* 0x000ea20000000800 */
[----:B0-----:R-:W-:-:S04]  /*04b0*/  FMUL.RZ R12, R2, 0.15915493667125701904 ;  /* 0x3e22f983020c7820 */ /* 0x001fc8000040c000 */
[----:B------:R-:W0:Y:S01]  /*04c0*/  MUFU.SIN R10, R12 ;  /* 0x0000000c000a7308 */ /* 0x000e220000000400 */
[----:B-1----:R-:W-:-:S07]  /*04d0*/  IMAD.WIDE R2, R15, 0x8, R8 ;  /* 0x000000080f027825 */ /* 0x002fce00078e0208 */
[----:B------:R-:W1:Y:S01]  /*04e0*/  MUFU.COS R11, R12 ;  /* 0x0000000c000b7308 */ /* 0x000e620000000000 */
[C---:B0----5:R-:W-:Y:S01]  /*04f0*/  FMUL R13, R5.reuse, R10 ;  /* 0x0000000a050d7220 */ /* 0x061fe20000400000 */
[----:B-1----:R-:W-:-:S03]  /*0500*/  FMUL R5, R5, R11 ;  /* 0x0000000b05057220 */ /* 0x002fc60000400000 */
[C---:B------:R-:W-:Y:S01]  /*0510*/  FFMA R13, R4.reuse, R11, -R13 ;  /* 0x0000000b040d7223 */ /* 0x040fe2000000080d */
[----:B------:R-:W-:-:S03]  /*0520*/  FFMA R4, R4, R10, R5 ;  /* 0x0000000a04047223 */ /* 0x000fc60000000005 */
[C-C-:B------:R-:W-:Y:S01]  /*0530*/  FADD R8, R6.reuse, R13.reuse ;  /* 0x0000000d06087221 */ /* 0x140fe20000000000 */
[----:B------:R-:W-:Y:S01]  /*0540*/  FADD R6, R6, -R13 ;  /* 0x8000000d06067221 */ /* 0x000fe20000000000 */
[C-C-:B------:R-:W-:Y:S01]  /*0550*/  FADD R9, R7.reuse, R4.reuse ;  /* 0x0000000407097221 */ /* 0x140fe20000000000 */
[----:B------:R-:W-:Y:S01]  /*0560*/  FADD R7, R7, -R4 ;  /* 0x8000000407077221 */ /* 0x000fe20000000000 */
[----:B--2---:R-:W-:-:S03]  /*0570*/  IMAD.WIDE R4, R17, 0x8, R2 ;  /* 0x0000000811047825 */ /* 0x004fc600078e0202 */
[----:B------:R-:W-:Y:S04]  /*0580*/  STG.E.64 desc[UR6][R2.64], R8 ;  /* 0x0000000802007986 */ /* 0x000fe8000c101b06 */
[----:B------:R-:W-:Y:S01]  /*0590*/  STG.E.64 desc[UR6][R4.64], R6 ;  /* 0x0000000604007986 */ /* 0x000fe2000c101b06 */
[----:B------:R-:W-:Y:S05]  /*05a0*/  EXIT ;  /* 0x000000000000794d */ /* 0x000fea0003800000 */
        .weak           $__internal_0_$__cuda_sm20_div_rn_f64_full
        .type           $__internal_0_$__cuda_sm20_div_rn_f64_full,@function
        .size           $__internal_0_$__cuda_sm20_div_rn_f64_full,(.L_x_28 - $__internal_0_$__cuda_sm20_div_rn_f64_full)
$__internal_0_$__cuda_sm20_div_rn_f64_full:
[C---:B------:R-:W-:Y:S01]  /*05b0*/  FSETP.GEU.AND P0, PT, |R9|.reuse, 1.469367938527859385e-39, PT ;  /* 0x001000000900780b */ /* 0x040fe20003f0e200 */
[----:B------:R-:W-:Y:S01]  /*05c0*/  IMAD.MOV.U32 R16, RZ, RZ, 0x1 ;  /* 0x00000001ff107424 */ /* 0x000fe200078e00ff */
[----:B------:R-:W-:Y:S01]  /*05d0*/  LOP3.LUT R2, R9, 0x800fffff, RZ, 0xc0, !PT ;  /* 0x800fffff09027812 */ /* 0x000fe200078ec0ff */
[----:B------:R-:W-:Y:S01]  /*05e0*/  IMAD.MOV.U32 R23, RZ, RZ, 0x1ca00000 ;  /* 0x1ca00000ff177424 */ /* 0x000fe200078e00ff */
[C---:B------:R-:W-:Y:S01]  /*05f0*/  FSETP.GEU.AND P2, PT, |R11|.reuse, 1.469367938527859385e-39, PT ;  /* 0x001000000b00780b */ /* 0x040fe20003f4e200 */
[----:B------:R-:W-:Y:S01]  /*0600*/  BSSY.RECONVERGENT B1, `(.L_x_3) ;  /* 0x0000052000017945 */ /* 0x000fe20003800200 */
[----:B------:R-:W-:Y:S02]  /*0610*/  LOP3.LUT R3, R2, 0x3ff00000, RZ, 0xfc, !PT ;  /* 0x3ff0000002037812 */ /* 0x000fe400078efcff */
[----:B------:R-:W-:Y:S02]  /*0620*/  MOV R2, R8 ;  /* 0x0000000800027202 */ /* 0x000fe40000000f00 */
[----:B------:R-:W-:-:S02]  /*0630*/  LOP3.LUT R22, R11, 0x7ff00000, RZ, 0xc0, !PT ;  /* 0x7ff000000b167812 */ /* 0x000fc400078ec0ff */
[C---:B------:R-:W-:Y:S01]  /*0640*/  LOP3.LUT R25, R9.reuse, 0x7ff00000, RZ, 0xc0, !PT ;  /* 0x7ff0000009197812 */ /* 0x040fe200078ec0ff */
[----:B------:R-:W-:Y:S02]  /*0650*/  @!P0 DMUL R2, R8, 8.98846567431157953865e+307 ;  /* 0x7fe0000008028828 */ /* 0x000fe40000000000 */
[----:B------:R-:W-:Y:S01]  /*0660*/  IMAD.MOV.U32 R24, RZ, RZ, R22 ;  /* 0x000000ffff187224 */ /* 0x000fe200078e0016 */
[C---:B------:R-:W-:Y:S02]  /*0670*/  ISETP.GE.U32.AND P1, PT, R22.reuse, R25, PT ;  /* 0x000000191600720c */ /* 0x040fe40003f26070 */
[----:B------:R-:W-:Y:S01]  /*0680*/  @!P2 LOP3.LUT R19, R9, 0x7ff00000, RZ, 0xc0, !PT ;  /* 0x7ff000000913a812 */ /* 0x000fe200078ec0ff */
[----:B------:R-:W0:Y:S03]  /*0690*/  MUFU.RCP64H R17, R3 ;  /* 0x0000000300117308 */ /* 0x000e260000001800 */
[----:B------:R-:W-:-:S02]  /*06a0*/  @!P2 ISETP.GE.U32.AND P3, PT, R22, R19, PT ;  /* 0x000000131600a20c */ /* 0x000fc40003f66070 */
[----:B------:R-:W-:Y:S02]  /*06b0*/  @!P0 LOP3.LUT R25, R3, 0x7ff00000, RZ, 0xc0, !PT ;  /* 0x7ff0000003198812 */ /* 0x000fe400078ec0ff */
[----:B------:R-:W-:-:S04]  /*06c0*/  @!P2 SEL R19, R23, 0x63400000, !P3 ;  /* 0x634000001713a807 */ /* 0x000fc80005800000 */
[----:B------:R-:W-:-:S04]  /*06d0*/  @!P2 LOP3.LUT R20, R19, 0x80000000, R11, 0xf8, !PT ;  /* 0x800000001314a812 */ /* 0x000fc800078ef80b */
[----:B------:R-:W-:Y:S01]  /*06e0*/  @!P2 LOP3.LUT R21, R20, 0x100000, RZ, 0xfc, !PT ;  /* 0x001000001415a812 */ /* 0x000fe200078efcff */
[----:B------:R-:W-:Y:S01]  /*06f0*/  @!P2 IMAD.MOV.U32 R20, RZ, RZ, RZ ;  /* 0x000000ffff14a224 */ /* 0x000fe200078e00ff */
[----:B0-----:R-:W-:-:S08]  /*0700*/  DFMA R12, R16, -R2, 1 ;  /* 0x3ff00000100c742b */ /* 0x001fd00000000802 */
[----:B------:R-:W-:-:S08]  /*0710*/  DFMA R12, R12, R12, R12 ;  /* 0x0000000c0c0c722b */ /* 0x000fd0000000000c */
[----:B------:R-:W-:Y:S01]  /*0720*/  DFMA R16, R16, R12, R16 ;  /* 0x0000000c1010722b */ /* 0x000fe20000000010 */
[----:B------:R-:W-:Y:S01]  /*0730*/  SEL R13, R23, 0x63400000, !P1 ;  /* 0x63400000170d7807 */ /* 0x000fe20004800000 */
[----:B------:R-:W-:-:S03]  /*0740*/  IMAD.MOV.U32 R12, RZ, RZ, R10 ;  /* 0x000000ffff0c7224 */ /* 0x000fc600078e000a */
[----:B------:R-:W-:-:S03]  /*0750*/  LOP3.LUT R13, R13, 0x800fffff, R11, 0xf8, !PT ;  /* 0x800fffff0d0d7812 */ /* 0x000fc600078ef80b */
[----:B------:R-:W-:-:S03]  /*0760*/  DFMA R18, R16, -R2, 1 ;  /* 0x3ff000001012742b */ /* 0x000fc60000000802 */
[----:B------:R-:W-:-:S05]  /*0770*/  @!P2 DFMA R12, R12, 2, -R20 ;  /* 0x400000000c0ca82b */ /* 0x000fca0000000814 */
[----:B------:R-:W-:-:S05]  /*0780*/  DFMA R18, R16, R18, R16 ;  /* 0x000000121012722b */ /* 0x000fca0000000010 */
[----:B------:R-:W-:-:S03]  /*0790*/  @!P2 LOP3.LUT R24, R13, 0x7ff00000, RZ, 0xc0, !PT ;  /* 0x7ff000000d18a812 */ /* 0x000fc600078ec0ff */
[----:B------:R-:W-:Y:S01]  /*07a0*/  DMUL R16, R18, R12 ;  /* 0x0000000c12107228 */ /* 0x000fe20000000000 */
[----:B------:R-:W-:-:S04]  /*07b0*/  IADD3 R26, PT, PT, R24, -0x1, RZ ;  /* 0xffffffff181a7810 */ /* 0x000fc80007ffe0ff */
[----:B------:R-:W-:Y:S01]  /*07c0*/  ISETP.GT.U32.AND P0, PT, R26, 0x7feffffe, PT ;  /* 0x7feffffe1a00780c */ /* 0x000fe20003f04070 */
[----:B------:R-:W-:Y:S02]  /*07d0*/  VIADD R26, R25, 0xffffffff ;  /* 0xffffffff191a7836 */ /* 0x000fe40000000000 */
[----:B------:R-:W-:-:S03]  /*07e0*/  DFMA R20, R16, -R2, R12 ;  /* 0x800000021014722b */ /* 0x000fc6000000000c */
[----:B------:R-:W-:-:S05]  /*07f0*/  ISETP.GT.U32.OR P0, PT, R26, 0x7feffffe, P0 ;  /* 0x7feffffe1a00780c */ /* 0x000fca0000704470 */
[----:B------:R-:W-:-:S08]  /*0800*/  DFMA R20, R18, R20, R16 ;  /* 0x000000141214722b */ /* 0x000fd00000000010 */
[----:B------:R-:W-:Y:S05]  /*0810*/  @P0 BRA `(.L_x_4) ;  /* 0x00000000006c0947 */ /* 0x000fea0003800000 */
[----:B------:R-:W-:Y:S01]  /*0820*/  LOP3.LUT R11, R9, 0x7ff00000, RZ, 0xc0, !PT ;  /* 0x7ff00000090b7812 */ /* 0x000fe200078ec0ff */
[----:B------:R-:W-:-:S03]  /*0830*/  IMAD.MOV.U32 R18, RZ, RZ, RZ ;  /* 0x000000ffff127224 */ /* 0x000fc600078e00ff */
[CC--:B------:R-:W-:Y:S02]  /*0840*/  VIADDMNMX R10, R22.reuse, -R11.reuse, 0xb9600000, !PT ;  /* 0xb9600000160a7446 */ /* 0x0c0fe4000780090b */
[----:B------:R-:W-:Y:S02]  /*0850*/  ISETP.GE.U32.AND P0, PT, R22, R11, PT ;  /* 0x0000000b1600720c */ /* 0x000fe40003f06070 */
[----:B------:R-:W-:Y:S02]  /*0860*/  VIMNMX R10, PT, PT, R10, 0x46a00000, PT ;  /* 0x46a000000a0a7848 */ /* 0x000fe40003fe0100 */
[----:B------:R-:W-:-:S05]  /*0870*/  SEL R23, R23, 0x63400000, !P0 ;  /* 0x6340000017177807 */ /* 0x000fca0004000000 */
[----:B------:R-:W-:-:S04]  /*0880*/  IMAD.IADD R10, R10, 0x1, -R23 ;  /* 0x000000010a0a7824 */ /* 0x000fc800078e0a17 */
[----:B------:R-:W-:-:S06]  /*0890*/  VIADD R19, R10, 0x7fe00000 ;  /* 0x7fe000000a137836 */ /* 0x000fcc0000000000 */
[----:B------:R-:W-:-:S10]  /*08a0*/  DMUL R16, R20, R18 ;  /* 0x0000001214107228 */ /* 0x000fd40000000000 */
[----:B------:R-:W-:-:S13]  /*08b0*/  FSETP.GTU.AND P0, PT, |R17|, 1.469367938527859385e-39, PT ;  /* 0x001000001100780b */ /* 0x000fda0003f0c200 */
[----:B------:R-:W-:Y:S05]  /*08c0*/  @P0 BRA `(.L_x_5) ;  /* 0x0000000000940947 */ /* 0x000fea0003800000 */
[----:B------:R-:W-:Y:S01]  /*08d0*/  DFMA R2, R20, -R2, R12 ;  /* 0x800000021402722b */ /* 0x000fe2000000000c */
[----:B------:R-:W-:-:S09]  /*08e0*/  IMAD.MOV.U32 R18, RZ, RZ, RZ ;  /* 0x000000ffff127224 */ /* 0x000fd200078e00ff */
[C---:B------:R-:W-:Y:S02]  /*08f0*/  FSETP.NEU.AND P0, PT, R3.reuse, RZ, PT ;  /* 0x000000ff0300720b */ /* 0x040fe40003f0d000 */
[----:B------:R-:W-:-:S04]  /*0900*/  LOP3.LUT R9, R3, 0x80000000, R9, 0x48, !PT ;  /* 0x8000000003097812 */ /* 0x000fc800078e4809 */
[----:B------:R-:W-:-:S07]  /*0910*/  LOP3.LUT R19, R9, R19, RZ, 0xfc, !PT ;  /* 0x0000001309137212 */ /* 0x000fce00078efcff */
[----:B------:R-:W-:Y:S05]  /*0920*/  @!P0 BRA `(.L_x_5) ;  /* 0x00000000007c8947 */ /* 0x000fea0003800000 */
[----:B------:R-:W-:Y:S01]  /*0930*/  IADD3 R3, PT, PT, -R10, RZ, RZ ;  /* 0x000000ff0a037210 */ /* 0x000fe20007ffe1ff */
[----:B------:R-:W-:Y:S01]  /*0940*/  IMAD.MOV.U32 R2, RZ, RZ, RZ ;  /* 0x000000ffff027224 */ /* 0x000fe200078e00ff */
[----:B------:R-:W-:-:S05]  /*0950*/  DMUL.RP R18, R20, R18 ;  /* 0x0000001214127228 */ /* 0x000fca0000008000 */
[----:B------:R-:W-:-:S05]  /*0960*/  DFMA R2, R16, -R2, R20 ;  /* 0x800000021002722b */ /* 0x000fca0000000014 */
[----:B------:R-:W-:Y:S02]  /*0970*/  LOP3.LUT R9, R19, R9, RZ, 0x3c, !PT ;  /* 0x0000000913097212 */ /* 0x000fe400078e3cff */
[----:B------:R-:W-:-:S04]  /*0980*/  IADD3 R2, PT, PT, -R10, -0x43300000, RZ ;  /* 0xbcd000000a027810 */ /* 0x000fc80007ffe1ff */
[----:B------:R-:W-:-:S04]  /*0990*/  FSETP.NEU.AND P0, PT, |R3|, R2, PT ;  /* 0x000000020300720b */ /* 0x000fc80003f0d200 */
[----:B------:R-:W-:Y:S02]  /*09a0*/  FSEL R16, R18, R16, !P0 ;  /* 0x0000001012107208 */ /* 0x000fe40004000000 */
[----:B------:R-:W-:Y:S01]  /*09b0*/  FSEL R17, R9, R17, !P0 ;  /* 0x0000001109117208 */ /* 0x000fe20004000000 */
[----:B------:R-:W-:Y:S06]  /*09c0*/  BRA `(.L_x_5) ;  /* 0x0000000000547947 */ /* 0x000fec0003800000 */
.L_x_4:
[----:B------:R-:W-:-:S14]  /*09d0*/  DSETP.NAN.AND P0, PT, R10, R10, PT ;  /* 0x0000000a0a00722a */ /* 0x000fdc0003f08000 */
[----:B------:R-:W-:Y:S05]  /*09e0*/  @P0 BRA `(.L_x_6) ;  /* 0x0000000000440947 */ /* 0x000fea0003800000 */
[----:B------:R-:W-:-:S14]  /*09f0*/  DSETP.NAN.AND P0, PT, R8, R8, PT ;  /* 0x000000080800722a */ /* 0x000fdc0003f08000 */
[----:B------:R-:W-:Y:S05]  /*0a00*/  @P0 BRA `(.L_x_7) ;  /* 0x0000000000300947 */ /* 0x000fea0003800000 */
[----:B------:R-:W-:Y:S01]  /*0a10*/  ISETP.NE.AND P0, PT, R24, R25, PT ;  /* 0x000000191800720c */ /* 0x000fe20003f05270 */
[----:B------:R-:W-:Y:S02]  /*0a20*/  IMAD.MOV.U32 R16, RZ, RZ, 0x0 ;  /* 0x00000000ff107424 */ /* 0x000fe400078e00ff */
[----:B------:R-:W-:-:S10]  /*0a30*/  IMAD.MOV.U32 R17, RZ, RZ, -0x80000 ;  /* 0xfff80000ff117424 */ /* 0x000fd400078e00ff */
[----:B------:R-:W-:Y:S05]  /*0a40*/  @!P0 BRA `(.L_x_5) ;  /* 0x0000000000348947 */ /* 0x000fea0003800000 */
[----:B------:R-:W-:Y:S02]  /*0a50*/  ISETP.NE.AND P0, PT, R24, 0x7ff00000, PT ;  /* 0x7ff000001800780c */ /* 0x000fe40003f05270 */
[----:B------:R-:W-:Y:S02]  /*0a60*/  LOP3.LUT R17, R11, 0x80000000, R9, 0x48, !PT ;  /* 0x800000000b117812 */ /* 0x000fe400078e4809 */
[----:B------:R-:W-:-:S13]  /*0a70*/  ISETP.EQ.OR P0, PT, R25, RZ, !P0 ;  /* 0x000000ff1900720c */ /* 0x000fda0004702670 */
[----:B------:R-:W-:Y:S01]  /*0a80*/  @P0 LOP3.LUT R2, R17, 0x7ff00000, RZ, 0xfc, !PT ;  /* 0x7ff0000011020812 */ /* 0x000fe200078efcff */
[----:B------:R-:W-:Y:S02]  /*0a90*/  @!P0 IMAD.MOV.U32 R16, RZ, RZ, RZ ;  /* 0x000000ffff108224 */ /* 0x000fe400078e00ff */
[----:B------:R-:W-:Y:S01]  /*0aa0*/  @P0 IMAD.MOV.U32 R16, RZ, RZ, RZ ;  /* 0x000000ffff100224 */ /* 0x000fe200078e00ff */
[----:B------:R-:W-:Y:S01]  /*0ab0*/  @P0 MOV R17, R2 ;  /* 0x0000000200110202 */ /* 0x000fe20000000f00 */
[----:B------:R-:W-:Y:S06]  /*0ac0*/  BRA `(.L_x_5) ;  /* 0x0000000000147947 */ /* 0x000fec0003800000 */
.L_x_7:
[----:B------:R-:W-:Y:S01]  /*0ad0*/  LOP3.LUT R17, R9, 0x80000, RZ, 0xfc, !PT ;  /* 0x0008000009117812 */ /* 0x000fe200078efcff */
[----:B------:R-:W-:Y:S01]  /*0ae0*/  IMAD.MOV.U32 R16, RZ, RZ, R8 ;  /* 0x000000ffff107224 */ /* 0x000fe200078e0008 */
[----:B------:R-:W-:Y:S06]  /*0af0*/  BRA `(.L_x_5) ;  /* 0x0000000000087947 */ /* 0x000fec0003800000 */
.L_x_6:
[----:B------:R-:W-:Y:S01]  /*0b00*/  LOP3.LUT R17, R11, 0x80000, RZ, 0xfc, !PT ;  /* 0x000800000b117812 */ /* 0x000fe200078efcff */
[----:B------:R-:W-:-:S07]  /*0b10*/  IMAD.MOV.U32 R16, RZ, RZ, R10 ;  /* 0x000000ffff107224 */ /* 0x000fce00078e000a */
.L_x_5:
[----:B------:R-:W-:Y:S05]  /*0b20*/  BSYNC.RECONVERGENT B1 ;  /* 0x0000000000017941 */ /* 0x000fea0003800200 */
.L_x_3:
[----:B------:R-:W-:Y:S02]  /*0b30*/  IMAD.MOV.U32 R2, RZ, RZ, R14 ;  /* 0x000000ffff027224 */ /* 0x000fe400078e000e */
[----:B------:R-:W-:-:S04]  /*0b40*/  IMAD.MOV.U32 R3, RZ, RZ, 0x0 ;  /* 0x00000000ff037424 */ /* 0x000fc800078e00ff */
[----:B------:R-:W-:Y:S05]  /*0b50*/  RET.REL.NODEC R2 `(_Z8stockhamP6float2S0_iii) ;  /* 0xfffffff402287950 */ /* 0x000fea0003c3ffff */
.L_x_8:
        /* <DEDUP_REMOVED lines=10> */
.L_x_28:


//--------------------- .text._Z10split_postP6float2i --------------------------
	.section	.text._Z10split_postP6float2i,"ax",@progbits
	.align	128
        .global         _Z10split_postP6float2i
        .type           _Z10split_postP6float2i,@function
        .size           _Z10split_postP6float2i,(.L_x_29 - _Z10split_postP6float2i)
        .other          _Z10split_postP6float2i,@"STO_CUDA_ENTRY STV_DEFAULT"
_Z10split_postP6float2i:
.text._Z10split_postP6float2i:
[----:B------:R-:W-:Y:S01]  /*0000*/  LDC R1, c[0x0][0x37c] ;  /* 0x0000df00ff017b82 */ /* 0x000fe20000000800 */
[----:B------:R-:W0:Y:S07]  /*0010*/  S2R R4, SR_TID.X ;  /* 0x0000000000047919 */ /* 0x000e2e0000002100 */
[----:B------:R-:W1:Y:S08]  /*0020*/  LDC R25, c[0x0][0x388] ;  /* 0x0000e200ff197b82 */ /* 0x000e700000000800 */
[----:B------:R-:W0:Y:S08]  /*0030*/  S2UR UR4, SR_CTAID.X ;  /* 0x00000000000479c3 */ /* 0x000e300000002500 */
[----:B------:R-:W0:Y:S01]  /*0040*/  LDC R3, c[0x0][0x360] ;  /* 0x0000d800ff037b82 */ /* 0x000e220000000800 */
[----:B-1----:R-:W-:-:S04]  /*0050*/  SHF.R.S32.HI R0, RZ, 0x1f, R25 ;  /* 0x0000001fff007819 */ /* 0x002fc80000011419 */
[----:B------:R-:W-:Y:S01]  /*0060*/  LEA.HI R2, R0, R25, RZ, 0x2 ;  /* 0x0000001900027211 */ /* 0x000fe200078f10ff */
[----:B0-----:R-:W-:-:S03]  /*0070*/  IMAD R0, R3, UR4, R4 ;  /* 0x0000000403007c24 */ /* 0x001fc6000f8e0204 */
[----:B------:R-:W-:-:S04]  /*0080*/  SHF.R.S32.HI R3, RZ, 0x2, R2 ;  /* 0x00000002ff037819 */ /* 0x000fc80000011402 */
[----:B------:R-:W-:-:S13]  /*0090*/  ISETP.GE.AND P0, PT, R0, R3, PT ;  /* 0x000000030000720c */ /* 0x000fda0003f06270 */
[----:B------:R-:W-:Y:S05]  /*00a0*/  @P0 EXIT ;  /* 0x000000000000094d */ /* 0x000fea0003800000 */
[----:B------:R-:W0:Y:S01]  /*00b0*/  LDC.64 R4, c[0x0][0x380] ;  /* 0x0000e000ff047b82 */ /* 0x000e220000000a00 */
[----:B------:R-:W1:Y:S01]  /*00c0*/  LDCU.64 UR4, c[0x0][0x358] ;  /* 0x00006b00ff0477ac */ /* 0x000e620008000a00 */
[----:B------:R-:W-:Y:S01]  /*00d0*/  LEA.HI R3, R25, R25, RZ, 0x1 ;  /* 0x0000001919037211 */ /* 0x000fe200078f08ff */
[----:B------:R-:W-:-:S03]  /*00e0*/  IMAD.SHL.U32 R17, R0, 0x2, RZ ;  /* 0x0000000200117824 */ /* 0x000fc600078e00ff */
[----:B------:R-:W-:Y:S01]  /*00f0*/  LEA.HI.SX32 R3, R3, R0, 0x1f ;  /* 0x0000000003037211 */ /* 0x000fe200078ffaff */
[----:B0-----:R-:W-:-:S04]  /*0100*/  IMAD.WIDE R16, R17, 0x8, R4 ;  /* 0x0000000811107825 */ /* 0x001fc800078e0204 */
[----:B------:R-:W-:Y:S01]  /*0110*/  IMAD.WIDE R4, R3, 0x8, R4 ;  /* 0x0000000803047825 */ /* 0x000fe200078e0204 */
[----:B-1----:R-:W2:Y:S04]  /*0120*/  LDG.E.64 R12, desc[UR4][R16.64] ;  /* 0x00000004100c7981 */ /* 0x002ea8000c1e1b00 */
[----:B------:R-:W2:Y:S04]  /*0130*/  LDG.E.64 R14, desc[UR4][R4.64] ;  /* 0x00000004040e7981 */ /* 0x000ea8000c1e1b00 */
[----:B------:R-:W3:Y:S04]  /*0140*/  LDG.E.64 R10, desc[UR4][R16.64+0x8] ;  /* 0x00000804100a7981 */ /* 0x000ee8000c1e1b00 */
[----:B------:R-:W3:Y:S01]  /*0150*/  LDG.E.64 R6, desc[UR4][R4.64+0x8] ;  /* 0x0000080404067981 */ /* 0x000ee2000c1e1b00 */
[----:B------:R-:W0:Y:S01]  /*0160*/  I2F.F64 R24, R25 ;  /* 0x0000001900187312 */ /* 0x000e220000201c00 */
[----:B------:R-:W-:Y:S01]  /*0170*/  IMAD.MOV.U32 R2, RZ, RZ, 0x1 ;  /* 0x00000001ff027424 */ /* 0x000fe200078e00ff */
[----:B------:R-:W-:Y:S01]  /*0180*/  UMOV UR6, 0x54442d18 ;  /* 0x54442d1800067882 */ /* 0x000fe20000000000 */
[----:B------:R-:W-:Y:S01]  /*0190*/  UMOV UR7, 0x401921fb ;  /* 0x401921fb00077882 */ /* 0x000fe20000000000 */
[----:B------:R-:W-:Y:S04]  /*01a0*/  BSSY.RECONVERGENT B0, `(.L_x_9) ;  /* 0x000001c000007945 */ /* 0x000fe80003800200 */
        /* <DEDUP_REMOVED lines=13> */
[----:B------:R-:W-:Y:S01]  /*0280*/  FSETP.GT.AND P0, PT, |R0|, 1.469367938527859385e-39, PT ;  /* 0x001000000000780b */ /* 0x000fe20003f04200 */
[C-C-:B--2---:R-:W-:Y:S01]  /*0290*/  FADD R20, R12.reuse, R14.reuse ;  /* 0x0000000e0c147221 */ /* 0x144fe20000000000 */
[C-C-:B------:R-:W-:Y:S01]  /*02a0*/  FADD R21, R13.reuse, R15.reuse ;  /* 0x0000000f0d157221 */ /* 0x140fe20000000000 */
[----:B------:R-:W-:Y:S01]  /*02b0*/  FADD R12, R12, -R14 ;  /* 0x8000000e0c0c7221 */ /* 0x000fe20000000000 */
[----:B------:R-:W-:-:S03]  /*02c0*/  FADD R0, R13, -R15 ;  /* 0x8000000f0d007221 */ /* 0x000fc60000000000 */
[----:B------:R0:W-:Y:S01]  /*02d0*/  STG.E.64 desc[UR4][R16.64], R20 ;  /* 0x0000001410007986 */ /* 0x0001e2000c101b04 */
[C-C-:B---3--:R-:W-:Y:S01]  /*02e0*/  FADD R18, R10.reuse, R6.reuse ;  /* 0x000000060a127221 */ /* 0x148fe20000000000 */
[C-C-:B------:R-:W-:Y:S01]  /*02f0*/  FADD R19, R11.reuse, R7.reuse ;  /* 0x000000070b137221 */ /* 0x140fe20000000000 */
[----:B------:R-:W-:Y:S01]  /*0300*/  FADD R13, R10, -R6 ;  /* 0x800000060a0d7221 */ /* 0x000fe20000000000 */
[----:B------:R-:W-:-:S03]  /*0310*/  FADD R14, R11, -R7 ;  /* 0x800000070b0e7221 */ /* 0x000fc60000000000 */
[----:B------:R0:W-:Y:S01]  /*0320*/  STG.E.64 desc[UR4][R16.64+0x8], R18 ;  /* 0x0000081210007986 */ /* 0x0001e2000c101b04 */
[----:B------:R-:W-:Y:S05]  /*0330*/  @P0 BRA P1, `(.L_x_10) ;  /* 0x0000000000080947 */ /* 0x000fea0000800000 */
[----:B------:R-:W-:-:S07]  /*0340*/  MOV R22, 0x360 ;  /* 0x0000036000167802 */ /* 0x000fce0000000f00 */
[----:B0-----:R-:W-:Y:S05]  /*0350*/  CALL.REL.NOINC `($__internal_1_$__cuda_sm20_div_rn_f64_full) ;  /* 0x0000000000487944 */ /* 0x001fea0003c00000 */
.L_x_10:
[----:B------:R-:W-:Y:S05]  /*0360*/  BSYNC.RECONVERGENT B0 ;  /* 0x0000000000007941 */ /* 0x000fea0003800200 */
.L_x_9:
[----:B------:R-:W1:Y:S02]  /*0370*/  F2F.F32.F64 R2, R2 ;  /* 0x0000000200027310 */ /* 0x000e640000301000 */
[----:B-1----:R-:W-:-:S06]  /*0380*/  FMUL.RZ R10, R2, 0.15915493667125701904 ;  /* 0x3e22f983020a7820 */ /* 0x002fcc000040c000 */
[----:B------:R-:W1:Y:S08]  /*0390*/  MUFU.SIN R7, R10 ;  /* 0x0000000a00077308 */ /* 0x000e700000000400 */
[----:B------:R-:W2:Y:S01]  /*03a0*/  MUFU.COS R9, R10 ;  /* 0x0000000a00097308 */ /* 0x000ea20000000000 */
[-C--:B-1----:R-:W-:Y:S01]  /*03b0*/  FMUL R6, R14, R7.reuse ;  /* 0x000000070e067220 */ /* 0x082fe20000400000 */
[----:B------:R-:W-:Y:S01]  /*03c0*/  FMUL R11, R0, R7 ;  /* 0x00000007000b7220 */ /* 0x000fe20000400000 */
[-C--:B--2---:R-:W-:Y:S01]  /*03d0*/  FMUL R14, R14, R9.reuse ;  /* 0x000000090e0e7220 */ /* 0x084fe20000400000 */
[-C--:B------:R-:W-:Y:S01]  /*03e0*/  FMUL R8, R0, R9.reuse ;  /* 0x0000000900087220 */ /* 0x080fe20000400000 */
[CC--:B------:R-:W-:Y:S01]  /*03f0*/  FFMA R15, R13.reuse, R9.reuse, -R6 ;  /* 0x000000090d0f7223 */ /* 0x0c0fe20000000806 */
[C---:B------:R-:W-:Y:S01]  /*0400*/  FFMA R6, R12.reuse, R9, -R11 ;  /* 0x000000090c067223 */ /* 0x040fe2000000080b */
[-C--:B------:R-:W-:Y:S01]  /*0410*/  FFMA R0, R13, R7.reuse, R14 ;  /* 0x000000070d007223 */ /* 0x080fe2000000000e */
[----:B------:R-:W-:-:S03]  /*0420*/  FFMA R7, R12, R7, R8 ;  /* 0x000000070c077223 */ /* 0x000fc60000000008 */
[----:B------:R-:W-:Y:S01]  /*0430*/  FFMA R14, RZ, R15, -R0 ;  /* 0x0000000fff0e7223 */ /* 0x000fe20000000800 */
[----:B------:R-:W-:Y:S01]  /*0440*/  FFMA R15, RZ, R0, R15 ;  /* 0x00000000ff0f7223 */ /* 0x000fe2000000000f */
[----:B------:R-:W-:Y:S04]  /*0450*/  STG.E.64 desc[UR4][R4.64], R6 ;  /* 0x0000000604007986 */ /* 0x000fe8000c101b04 */
[----:B------:R-:W-:Y:S01]  /*0460*/  STG.E.64 desc[UR4][R4.64+0x8], R14 ;  /* 0x0000080e04007986 */ /* 0x000fe2000c101b04 */
[----:B------:R-:W-:Y:S05]  /*0470*/  EXIT ;  /* 0x000000000000794d */ /* 0x000fea0003800000 */
        .weak           $__internal_1_$__cuda_sm20_div_rn_f64_full
        .type           $__internal_1_$__cuda_sm20_div_rn_f64_full,@function
        .size           $__internal_1_$__cuda_sm20_div_rn_f64_full,(.L_x_29 - $__internal_1_$__cuda_sm20_div_rn_f64_full)
$__internal_1_$__cuda_sm20_div_rn_f64_full:
[C---:B------:R-:W-:Y:S01]  /*0480*/  FSETP.GEU.AND P0, PT, |R25|.reuse, 1.469367938527859385e-39, PT ;  /* 0x001000001900780b */ /* 0x040fe20003f0e200 */
[--C-:B------:R-:W-:Y:S01]  /*0490*/  IMAD.MOV.U32 R6, RZ, RZ, R24.reuse ;  /* 0x000000ffff067224 */ /* 0x100fe200078e0018 */
[----:B------:R-:W-:Y:S01]  /*04a0*/  LOP3.LUT R2, R25, 0x800fffff, RZ, 0xc0, !PT ;  /* 0x800fffff19027812 */ /* 0x000fe200078ec0ff */
[----:B------:R-:W-:Y:S01]  /*04b0*/  IMAD.MOV.U32 R7, RZ, RZ, R25 ;  /* 0x000000ffff077224 */ /* 0x000fe200078e0019 */
[C---:B------:R-:W-:Y:S01]  /*04c0*/  FSETP.GEU.AND P2, PT, |R9|.reuse, 1.469367938527859385e-39, PT ;  /* 0x001000000900780b */ /* 0x040fe20003f4e200 */
[----:B------:R-:W-:Y:S01]  /*04d0*/  IMAD.MOV.U32 R16, RZ, RZ, 0x1 ;  /* 0x00000001ff107424 */ /* 0x000fe200078e00ff */
[----:B------:R-:W-:Y:S01]  /*04e0*/  LOP3.LUT R3, R2, 0x3ff00000, RZ, 0xfc, !PT ;  /* 0x3ff0000002037812 */ /* 0x000fe200078efcff */
[----:B------:R-:W-:Y:S01]  /*04f0*/  IMAD.MOV.U32 R2, RZ, RZ, R24 ;  /* 0x000000ffff027224 */ /* 0x000fe200078e0018 */
[----:B------:R-:W-:Y:S01]  /*0500*/  LOP3.LUT R23, R9, 0x7ff00000, RZ, 0xc0, !PT ;  /* 0x7ff0000009177812 */ /* 0x000fe200078ec0ff */
[----:B------:R-:W-:Y:S01]  /*0510*/  IMAD.MOV.U32 R15, RZ, RZ, 0x1ca00000 ;  /* 0x1ca00000ff0f7424 */ /* 0x000fe200078e00ff */
[----:B------:R-:W-:Y:S01]  /*0520*/  LOP3.LUT R24, R25, 0x7ff00000, RZ, 0xc0, !PT ;  /* 0x7ff0000019187812 */ /* 0x000fe200078ec0ff */
[----:B------:R-:W-:Y:S01]  /*0530*/  BSSY.RECONVERGENT B1, `(.L_x_11) ;  /* 0x000004e000017945 */ /* 0x000fe20003800200 */
[----:B------:R-:W-:Y:S01]  /*0540*/  MOV R25, R23 ;  /* 0x0000001700197202 */ /* 0x000fe20000000f00 */
[----:B------:R-:W-:Y:S01]  /*0550*/  @!P0 DMUL R2, R6, 8.98846567431157953865e+307 ;  /* 0x7fe0000006028828 */ /* 0x000fe20000000000 */
[----:B------:R-:W-:-:S03]  /*0560*/  ISETP.GE.U32.AND P1, PT, R23, R24, PT ;  /* 0x000000181700720c */ /* 0x000fc60003f26070 */
[----:B------:R-:W-:Y:S02]  /*0570*/  @!P2 LOP3.LUT R18, R7, 0x7ff00000, RZ, 0xc0, !PT ;  /* 0x7ff000000712a812 */ /* 0x000fe400078ec0ff */
[----:B------:R-:W0:Y:S02]  /*0580*/  MUFU.RCP64H R17, R3 ;  /* 0x0000000300117308 */ /* 0x000e240000001800 */
[----:B------:R-:W-:Y:S02]  /*0590*/  @!P2 ISETP.GE.U32.AND P3, PT, R23, R18, PT ;  /* 0x000000121700a20c */ /* 0x000fe40003f66070 */
        /* <DEDUP_REMOVED lines=15> */
[----:B------:R-:W-:Y:S02]  /*0690*/  DMUL R16, R18, R10 ;  /* 0x0000000a12107228 */ /* 0x000fe40000000000 */
[----:B------:R-:W-:-:S05]  /*06a0*/  VIADD R26, R25, 0xffffffff ;  /* 0xffffffff191a7836 */ /* 0x000fca0000000000 */
[----:B------:R-:W-:Y:S01]  /*06b0*/  ISETP.GT.U32.AND P0, PT, R26, 0x7feffffe, PT ;  /* 0x7feffffe1a00780c */ /* 0x000fe20003f04070 */
[----:B------:R-:W-:Y:S01]  /*06c0*/  VIADD R26, R24, 0xffffffff ;  /* 0xffffffff181a7836 */ /* 0x000fe20000000000 */
[----:B------:R-:W-:-:S04]  /*06d0*/  DFMA R20, R16, -R2, R10 ;  /* 0x800000021014722b */ /* 0x000fc8000000000a */
[----:B------:R-:W-:-:S04]  /*06e0*/  ISETP.GT.U32.OR P0, PT, R26, 0x7feffffe, P0 ;  /* 0x7feffffe1a00780c */ /* 0x000fc80000704470 */
[----:B------:R-:W-:-:S09]  /*06f0*/  DFMA R20, R18, R20, R16 ;  /* 0x000000141214722b */ /* 0x000fd20000000010 */
        /* <DEDUP_REMOVED lines=28> */
.L_x_12:
        /* <DEDUP_REMOVED lines=13> */
[----:B------:R-:W-:Y:S02]  /*0990*/  @P0 IMAD.MOV.U32 R16, RZ, RZ, RZ ;  /* 0x000000ffff100224 */ /* 0x000fe400078e00ff */
[----:B------:R-:W-:Y:S01]  /*09a0*/  @P0 IMAD.MOV.U32 R17, RZ, RZ, R2 ;  /* 0x000000ffff110224 */ /* 0x000fe200078e0002 */
[----:B------:R-:W-:Y:S06]  /*09b0*/  BRA `(.L_x_13) ;  /* 0x0000000000147947 */ /* 0x000fec0003800000 */
.L_x_15:
[----:B------:R-:W-:Y:S02]  /*09c0*/  LOP3.LUT R17, R7, 0x80000, RZ, 0xfc, !PT ;  /* 0x0008000007117812 */ /* 0x000fe400078efcff */
[----:B------:R-:W-:Y:S01]  /*09d0*/  MOV R16, R6 ;  /* 0x0000000600107202 */ /* 0x000fe20000000f00 */
[----:B------:R-:W-:Y:S06]  /*09e0*/  BRA `(.L_x_13) ;  /* 0x0000000000087947 */ /* 0x000fec0003800000 */
.L_x_14:
[----:B------:R-:W-:Y:S01]  /*09f0*/  LOP3.LUT R17, R9, 0x80000, RZ, 0xfc, !PT ;  /* 0x0008000009117812 */ /* 0x000fe200078efcff */
[----:B------:R-:W-:-:S07]  /*0a00*/  IMAD.MOV.U32 R16, RZ, RZ, R8 ;  /* 0x000000ffff107224 */ /* 0x000fce00078e0008 */
.L_x_13:
[----:B------:R-:W-:Y:S05]  /*0a10*/  BSYNC.RECONVERGENT B1 ;  /* 0x0000000000017941 */ /* 0x000fea0003800200 */
.L_x_11:
[----:B------:R-:W-:Y:S02]  /*0a20*/  IMAD.MOV.U32 R23, RZ, RZ, 0x0 ;  /* 0x00000000ff177424 */ /* 0x000fe400078e00ff */
[----:B------:R-:W-:Y:S02]  /*0a30*/  IMAD.MOV.U32 R2, RZ, RZ, R16 ;  /* 0x000000ffff027224 */ /* 0x000fe400078e0010 */
[----:B------:R-:W-:Y:S01]  /*0a40*/  IMAD.MOV.U32 R3, RZ, RZ, R17 ;  /* 0x000000ffff037224 */ /* 0x000fe200078e0011 */
[----:B------:R-:W-:Y:S06]  /*0a50*/  RET.REL.NODEC R22 `(_Z10split_postP6float2i) ;  /* 0xfffffff416687950 */ /* 0x000fec0003c3ffff */
.L_x_16:
        /* <DEDUP_REMOVED lines=10> */
.L_x_29:


//--------------------- .text._Z12mixed_kernelP6float2iii --------------------------
	.section	.text._Z12mixed_kernelP6float2iii,"ax",@progbits
	.align	128
        .global         _Z12mixed_kernelP6float2iii
        .type           _Z12mixed_kernelP6float2iii,@function
        .size           _Z12mixed_kernelP6float2iii,(.L_x_34 - _Z12mixed_kernelP6float2iii)
        .other          _Z12mixed_kernelP6float2iii,@"STO_CUDA_ENTRY STV_DEFAULT"
_Z12mixed_kernelP6float2iii:
.text._Z12mixed_kernelP6float2iii:
[----:B------:R-:W-:Y:S08]  /*0000*/  LDC R1, c[0x0][0x37c] ;  /* 0x0000df00ff017b82 */ /* 0x000ff00000000800 */
[----:B------:R-:W0:Y:S01]  /*0010*/  LDC R5, c[0x0][0x390] ;  /* 0x0000e400ff057b82 */ /* 0x000e220000000800 */
[----:B------:R-:W1:Y:S07]  /*0020*/  S2R R7, SR_TID.X ;  /* 0x0000000000077919 */ /* 0x000e6e0000002100 */
[----:B------:R-:W1:Y:S08]  /*0030*/  S2UR UR4, SR_CTAID.X ;  /* 0x00000000000479c3 */ /* 0x000e700000002500 */
[----:B------:R-:W1:Y:S01]  /*0040*/  LDC R0, c[0x0][0x360] ;  /* 0x0000d800ff007b82 */ /* 0x000e620000000800 */
[----:B0-----:R-:W-:-:S04]  /*0050*/  IABS R9, R5 ;  /* 0x0000000500097213 */ /* 0x001fc80000000000 */
[----:B------:R-:W0:Y:S01]  /*0060*/  I2F.RP R4, R9 ;  /* 0x0000000900047306 */ /* 0x000e220000209400 */
[----:B-1----:R-:W-:Y:S01]  /*0070*/  IMAD R0, R0, UR4, R7 ;  /* 0x0000000400007c24 */ /* 0x002fe2000f8e0207 */
[----:B------:R-:W1:Y:S06]  /*0080*/  LDCU.64 UR4, c[0x0][0x358] ;  /* 0x00006b00ff0477ac */ /* 0x000e6c0008000a00 */
[----:B0-----:R-:W0:Y:S02]  /*0090*/  MUFU.RCP R4, R4 ;  /* 0x0000000400047308 */ /* 0x001e240000001000 */
[----:B0-----:R-:W-:-:S02]  /*00a0*/  IADD3 R2, PT, PT, R4, 0xffffffe, RZ ;  /* 0x0ffffffe04027810 */ /* 0x001fc40007ffe0ff */
[----:B------:R-:W-:-:S04]  /*00b0*/  IABS R4, R0 ;  /* 0x0000000000047213 */ /* 0x000fc80000000000 */
[----:B------:R0:W2:Y:S02]  /*00c0*/  F2I.FTZ.U32.TRUNC.NTZ R3, R2 ;  /* 0x0000000200037305 */ /* 0x0000a4000021f000 */
[----:B0-----:R-:W-:Y:S01]  /*00d0*/  HFMA2 R2, -RZ, RZ, 0, 0 ;  /* 0x00000000ff027431 */ /* 0x001fe200000001ff */
[----:B--2---:R-:W-:-:S05]  /*00e0*/  IADD3 R6, PT, PT, RZ, -R3, RZ ;  /* 0x80000003ff067210 */ /* 0x004fca0007ffe0ff */
[----:B------:R-:W-:-:S04]  /*00f0*/  IMAD R7, R6, R9, RZ ;  /* 0x0000000906077224 */ /* 0x000fc800078e02ff */
[----:B------:R-:W-:-:S06]  /*0100*/  IMAD.HI.U32 R3, R3, R7, R2 ;  /* 0x0000000703037227 */ /* 0x000fcc00078e0002 */
[----:B------:R-:W-:-:S05]  /*0110*/  IMAD.HI.U32 R3, R3, R4, RZ ;  /* 0x0000000403037227 */ /* 0x000fca00078e00ff */
[----:B------:R-:W-:-:S05]  /*0120*/  IADD3 R6, PT, PT, -R3, RZ, RZ ;  /* 0x000000ff03067210 */ /* 0x000fca0007ffe1ff */
[C---:B------:R-:W-:Y:S02]  /*0130*/  IMAD R2, R9.reuse, R6, R4 ;  /* 0x0000000609027224 */ /* 0x040fe400078e0204 */
[----:B------:R-:W0:Y:S03]  /*0140*/  LDC R4, c[0x0][0x38c] ;  /* 0x0000e300ff047b82 */ /* 0x000e260000000800 */
[----:B------:R-:W-:-:S13]  /*0150*/  ISETP.GT.U32.AND P2, PT, R9, R2, PT ;  /* 0x000000020900720c */ /* 0x000fda0003f44070 */
[-C--:B------:R-:W-:Y:S02]  /*0160*/  @!P2 IADD3 R2, PT, PT, R2, -R9.reuse, RZ ;  /* 0x800000090202a210 */ /* 0x080fe40007ffe0ff */
[----:B------:R-:W-:Y:S02]  /*0170*/  @!P2 IADD3 R3, PT, PT, R3, 0x1, RZ ;  /* 0x000000010303a810 */ /* 0x000fe40007ffe0ff */
[----:B------:R-:W-:Y:S02]  /*0180*/  ISETP.GE.U32.AND P0, PT, R2, R9, PT ;  /* 0x000000090200720c */ /* 0x000fe40003f06070 */
[----:B------:R-:W-:Y:S02]  /*0190*/  LOP3.LUT R2, R0, R5, RZ, 0x3c, !PT ;  /* 0x0000000500027212 */ /* 0x000fe400078e3cff */
[----:B------:R-:W-:Y:S02]  /*01a0*/  ISETP.NE.AND P2, PT, R5, RZ, PT ;  /* 0x000000ff0500720c */ /* 0x000fe40003f45270 */
[----:B------:R-:W-:-:S07]  /*01b0*/  ISETP.GE.AND P1, PT, R2, RZ, PT ;  /* 0x000000ff0200720c */ /* 0x000fce0003f26270 */
[----:B------:R-:W-:Y:S02]  /*01c0*/  @P0 IADD3 R3, PT, PT, R3, 0x1, RZ ;  /* 0x0000000103030810 */ /* 0x000fe40007ffe0ff */
[----:B0-----:R-:W-:-:S04]  /*01d0*/  ISETP.NE.AND P0, PT, R4, 0x5, PT ;  /* 0x000000050400780c */ /* 0x001fc80003f05270 */
[----:B------:R-:W-:Y:S02]  /*01e0*/  @!P1 IADD3 R3, PT, PT, -R3, RZ, RZ ;  /* 0x000000ff03039210 */ /* 0x000fe40007ffe1ff */
[----:B------:R-:W-:-:S04]  /*01f0*/  @!P2 LOP3.LUT R3, RZ, R5, RZ, 0x33, !PT ;  /* 0x00000005ff03a212 */ /* 0x000fc800078e33ff */
[----:B------:R-:W-:-:S05]  /*0200*/  IADD3 R2, PT, PT, -R3, RZ, RZ ;  /* 0x000000ff03027210 */ /* 0x000fca0007ffe1ff */
[----:B------:R-:W-:Y:S01]  /*0210*/  IMAD R7, R5, R2, R0 ;  /* 0x0000000205077224 */ /* 0x000fe200078e0200 */
[----:B-1----:R-:W-:Y:S06]  /*0220*/  @!P0 BRA `(.L_x_17) ;  /* 0x0000000000ac8947 */ /* 0x002fec0003800000 */
[----:B------:R-:W-:-:S13]  /*0230*/  ISETP.NE.AND P0, PT, R4, 0x3, PT ;  /* 0x000000030400780c */ /* 0x000fda0003f05270 */
[----:B------:R-:W-:Y:S05]  /*0240*/  @P0 EXIT ;  /* 0x000000000000094d */ /* 0x000fea0003800000 */
[----:B------:R-:W0:Y:S01]  /*0250*/  LDCU UR6, c[0x0][0x388] ;  /* 0x00007100ff0677ac */ /* 0x000e220008000800 */
[----:B------:R-:W-:-:S04]  /*0260*/  IMAD R0, R3, R5, RZ ;  /* 0x0000000503007224 */ /* 0x000fc800078e02ff */
[----:B------:R-:W-:-:S05]  /*0270*/  IMAD R0, R0, 0x3, R7 ;  /* 0x0000000300007824 */ /* 0x000fca00078e0207 */
[----:B------:R-:W-:-:S04]  /*0280*/  LEA R2, R5, R0, 0x1 ;  /* 0x0000000005027211 */ /* 0x000fc800078e08ff */
[----:B0-----:R-:W-:-:S13]  /*0290*/  ISETP.GE.AND P0, PT, R2, UR6, PT ;  /* 0x0000000602007c0c */ /* 0x001fda000bf06270 */
[----:B------:R-:W-:Y:S05]  /*02a0*/  @P0 EXIT ;  /* 0x000000000000094d */ /* 0x000fea0003800000 */
[----:B------:R-:W0:Y:S02]  /*02b0*/  LDC.64 R2, c[0x0][0x380] ;  /* 0x0000e000ff027b82 */ /* 0x000e240000000a00 */
[----:B0-----:R-:W-:-:S05]  /*02c0*/  IMAD.WIDE R2, R0, 0x8, R2 ;  /* 0x0000000800027825 */ /* 0x001fca00078e0202 */
[----:B------:R-:W2:Y:S01]  /*02d0*/  LDG.E.64 R10, desc[UR4][R2.64] ;  /* 0x00000004020a7981 */ /* 0x000ea2000c1e1b00 */
[----:B------:R-:W-:-:S05]  /*02e0*/  IMAD.WIDE R6, R5, 0x8, R2 ;  /* 0x0000000805067825 */ /* 0x000fca00078e0202 */
[----:B------:R-:W3:Y:S01]  /*02f0*/  LDG.E.64 R12, desc[UR4][R6.64] ;  /* 0x00000004060c7981 */ /* 0x000ee2000c1e1b00 */
[----:B------:R-:W-:-:S05]  /*0300*/  IMAD.WIDE R4, R5, 0x8, R6 ;  /* 0x0000000805047825 */ /* 0x000fca00078e0206 */
[----:B------:R-:W4:Y:S01]  /*0310*/  LDG.E.64 R8, desc[UR4][R4.64] ;  /* 0x0000000404087981 */ /* 0x000f22000c1e1b00 */
[----:B---3--:R-:W-:Y:S01]  /*0320*/  FMUL R19, R13, 0.5 ;  /* 0x3f0000000d137820 */ /* 0x008fe20000400000 */
[----:B--2---:R-:W-:Y:S01]  /*0330*/  FADD R0, R11, R13 ;  /* 0x0000000d0b007221 */ /* 0x004fe20000000000 */
[----:B------:R-:W-:Y:S02]  /*0340*/  FMUL R15, R13, 0.86602538824081420898 ;  /* 0x3f5db3d70d0f7820 */ /* 0x000fe40000400000 */
[C-C-:B------:R-:W-:Y:S01]  /*0350*/  FFMA R14, R12.reuse, -0.86602538824081420898, -R19.reuse ;  /* 0xbf5db3d70c0e7823 */ /* 0x140fe20000000813 */
[C---:B------:R-:W-:Y:S01]  /*0360*/  FFMA R16, R12.reuse, 0.86602538824081420898, -R19 ;  /* 0x3f5db3d70c107823 */ /* 0x040fe20000000813 */
[----:B----4-:R-:W-:Y:S02]  /*0370*/  FMUL R13, R9, 0.86602538824081420898 ;  /* 0x3f5db3d7090d7820 */ /* 0x010fe40000400000 */
[C---:B------:R-:W-:Y:S01]  /*0380*/  FADD R14, R11.reuse, R14 ;  /* 0x0000000e0b0e7221 */ /* 0x040fe20000000000 */
[----:B------:R-:W-:Y:S01]  /*0390*/  FADD R16, R11, R16 ;  /* 0x000000100b107221 */ /* 0x000fe20000000000 */
[C---:B------:R-:W-:Y:S01]  /*03a0*/  FADD R11, R9.reuse, R0 ;  /* 0x00000000090b7221 */ /* 0x040fe20000000000 */
[C-C-:B------:R-:W-:Y:S01]  /*03b0*/  FFMA R17, R12.reuse, -0.5, R15.reuse ;  /* 0xbf0000000c117823 */ /* 0x140fe2000000000f */
[----:B------:R-:W-:Y:S01]  /*03c0*/  FMUL R9, R9, 0.5 ;  /* 0x3f00000009097820 */ /* 0x000fe20000400000 */
[----:B------:R-:W-:Y:S01]  /*03d0*/  FFMA R21, R12, -0.5, -R15 ;  /* 0xbf0000000c157823 */ /* 0x000fe2000000080f */
[----:B------:R-:W-:Y:S01]  /*03e0*/  FADD R15, R10, R12 ;  /* 0x0000000c0a0f7221 */ /* 0x000fe20000000000 */
[C-C-:B------:R-:W-:Y:S01]  /*03f0*/  FFMA R0, R8.reuse, -0.5, -R13.reuse ;  /* 0xbf00000008007823 */ /* 0x140fe2000000080d */
[----:B------:R-:W-:Y:S01]  /*0400*/  FFMA R18, R8, -0.5, R13 ;  /* 0xbf00000008127823 */ /* 0x000fe2000000000d */
[----:B------:R-:W-:Y:S01]  /*0410*/  FADD R17, R10, R17 ;  /* 0x000000110a117221 */ /* 0x000fe20000000000 */
[----:B------:R-:W-:Y:S01]  /*0420*/  FFMA R13, R8, 0.86602538824081420898, -R9 ;  /* 0x3f5db3d7080d7823 */ /* 0x000fe20000000809 */
[----:B------:R-:W-:Y:S01]  /*0430*/  FADD R21, R10, R21 ;  /* 0x000000150a157221 */ /* 0x000fe20000000000 */
[C---:B------:R-:W-:Y:S01]  /*0440*/  FFMA R9, R8.reuse, -0.86602538824081420898, -R9 ;  /* 0xbf5db3d708097823 */ /* 0x040fe20000000809 */
[----:B------:R-:W-:Y:S01]  /*0450*/  FADD R10, R8, R15 ;  /* 0x0000000f080a7221 */ /* 0x000fe20000000000 */
[----:B------:R-:W-:Y:S01]  /*0460*/  FADD R12, R17, R0 ;  /* 0x00000000110c7221 */ /* 0x000fe20000000000 */
[----:B------:R-:W-:Y:S01]  /*0470*/  FADD R13, R14, R13 ;  /* 0x0000000d0e0d7221 */ /* 0x000fe20000000000 */
[----:B------:R-:W-:Y:S01]  /*0480*/  FADD R8, R21, R18 ;  /* 0x0000001215087221 */ /* 0x000fe20000000000 */
[----:B------:R-:W-:Y:S01]  /*0490*/  FADD R9, R16, R9 ;  /* 0x0000000910097221 */ /* 0x000fe20000000000 */
[----:B------:R-:W-:Y:S04]  /*04a0*/  STG.E.64 desc[UR4][R2.64], R10 ;  /* 0x0000000a02007986 */ /* 0x000fe8000c101b04 */
[----:B------:R-:W-:Y:S04]  /*04b0*/  STG.E.64 desc[UR4][R6.64], R12 ;  /* 0x0000000c06007986 */ /* 0x000fe8000c101b04 */
[----:B------:R-:W-:Y:S01]  /*04c0*/  STG.E.64 desc[UR4][R4.64], R8 ;  /* 0x0000000804007986 */ /* 0x000fe2000c101b04 */
[----:B------:R-:W-:Y:S05]  /*04d0*/  EXIT ;  /* 0x000000000000794d */ /* 0x000fea0003800000 */
.L_x_17:
        /* <DEDUP_REMOVED lines=13> */
[----:B------:R-:W-:-:S05]  /*05b0*/  IMAD.WIDE R6, R5, 0x8, R8 ;  /* 0x0000000805067825 */ /* 0x000fca00078e0208 */
[----:B------:R-:W4:Y:S01]  /*05c0*/  LDG.E.64 R22, desc[UR4][R6.64] ;  /* 0x0000000406167981 */ /* 0x000f22000c1e1b00 */
[----:B------:R-:W-:-:S05]  /*05d0*/  IMAD.WIDE R4, R5, 0x8, R6 ;  /* 0x0000000805047825 */ /* 0x000fca00078e0206 */
[----:B------:R-:W3:Y:S02]  /*05e0*/  LDG.E.64 R24, desc[UR4][R4.64] ;  /* 0x0000000404187981 */ /* 0x000ee4000c1e1b00 */
[C-C-:B---3--:R-:W-:Y:S01]  /*05f0*/  FADD R17, R15.reuse, -R25.reuse ;  /* 0x800000190f117221 */ /* 0x148fe20000000000 */
[C-C-:B------:R-:W-:Y:S01]  /*0600*/  FADD R0, R14.reuse, -R24.reuse ;  /* 0x800000180e007221 */ /* 0x140fe20000000000 */
[----:B------:R-:W-:Y:S02]  /*0610*/  FADD R18, R15, R25 ;  /* 0x000000190f127221 */ /* 0x000fe40000000000 */
[----:B------:R-:W-:Y:S01]  /*0620*/  FMUL R27, RZ, R17 ;  /* 0x00000011ff1b7220 */ /* 0x000fe20000400000 */
[----:B----4-:R-:W-:Y:S01]  /*0630*/  FADD R25, R21, -R23 ;  /* 0x8000001715197221 */ /* 0x010fe20000000000 */
[----:B------:R-:W-:Y:S01]  /*0640*/  FADD R19, R14, R24 ;  /* 0x000000180e137221 */ /* 0x000fe20000000000 */
[----:B------:R-:W-:Y:S01]  /*0650*/  FMUL R26, RZ, R0 ;  /* 0x00000000ff1a7220 */ /* 0x000fe20000400000 */
[C-C-:B------:R-:W-:Y:S01]  /*0660*/  FFMA R24, R0.reuse, 0.30901700258255004883, R27.reuse ;  /* 0x3e9e377a00187823 */ /* 0x140fe2000000001b */
[----:B------:R-:W-:Y:S01]  /*0670*/  FFMA R14, R0, -0.95105654001235961914, -R27 ;  /* 0xbf737871000e7823 */ /* 0x000fe2000000081b */
[C-C-:B------:R-:W-:Y:S01]  /*0680*/  FADD R15, R20.reuse, R22.reuse ;  /* 0x00000016140f7221 */ /* 0x140fe20000000000 */
[----:B------:R-:W-:Y:S01]  /*0690*/  FADD R27, R20, -R22 ;  /* 0x80000016141b7221 */ /* 0x000fe20000000000 */
[----:B------:R-:W-:Y:S01]  /*06a0*/  FMUL R20, RZ, R25 ;  /* 0x00000019ff147220 */ /* 0x000fe20000400000 */
[C---:B------:R-:W-:Y:S01]  /*06b0*/  FMUL R0, R25.reuse, 0.30901700258255004883 ;  /* 0x3e9e377a19007820 */ /* 0x040fe20000400000 */
[----:B------:R-:W-:Y:S01]  /*06c0*/  FMUL R22, R25, 0.95105654001235961914 ;  /* 0x3f73787119167820 */ /* 0x000fe20000400000 */
[----:B------:R-:W-:Y:S01]  /*06d0*/  FADD R23, R21, R23 ;  /* 0x0000001715177221 */ /* 0x000fe20000000000 */
[C---:B------:R-:W-:Y:S01]  /*06e0*/  FFMA R29, R27.reuse, -0.30901700258255004883, R20 ;  /* 0xbe9e377a1b1d7823 */ /* 0x040fe20000000014 */
[-C--:B------:R-:W-:Y:S01]  /*06f0*/  FFMA R25, RZ, R27.reuse, R0 ;  /* 0x0000001bff197223 */ /* 0x080fe20000000000 */
[----:B------:R-:W-:Y:S01]  /*0700*/  FMUL R0, R18, -0.25 ;  /* 0xbe80000012007820 */ /* 0x000fe20000400000 */
[----:B------:R-:W-:Y:S01]  /*0710*/  FFMA R21, R27, 0.95105654001235961914, -R20 ;  /* 0x3f7378711b157823 */ /* 0x000fe20000000814 */
[----:B------:R-:W-:Y:S01]  /*0720*/  FFMA R20, RZ, R27, R22 ;  /* 0x0000001bff147223 */ /* 0x000fe20000000016 */
[----:B------:R-:W-:Y:S01]  /*0730*/  FADD R22, R24, R29 ;  /* 0x0000001d18167221 */ /* 0x000fe20000000000 */
[----:B------:R-:W-:Y:S01]  /*0740*/  FMUL R24, RZ, R18 ;  /* 0x00000012ff187220 */ /* 0x000fe20000400000 */
[----:B------:R-:W-:Y:S01]  /*0750*/  FFMA R0, RZ, R19, R0 ;  /* 0x00000013ff007223 */ /* 0x000fe20000000000 */
[C-C-:B------:R-:W-:Y:S01]  /*0760*/  FFMA R16, R17.reuse, -0.30901700258255004883, R26.reuse ;  /* 0xbe9e377a11107823 */ /* 0x140fe2000000001a */
[----:B------:R-:W-:Y:S01]  /*0770*/  FFMA R17, R17, -0.95105654001235961914, R26 ;  /* 0xbf73787111117823 */ /* 0x000fe2000000001a */
[----:B--2---:R-:W-:Y:S01]  /*0780*/  FADD R18, R13, R18 ;  /* 0x000000120d127221 */ /* 0x004fe20000000000 */
[----:B------:R-:W-:Y:S01]  /*0790*/  FFMA R27, R19, -0.25, -R24 ;  /* 0xbe800000131b7823 */ /* 0x000fe20000000818 */
[----:B------:R-:W-:Y:S01]  /*07a0*/  FADD R13, R13, R0 ;  /* 0x000000000d0d7221 */ /* 0x000fe20000000000 */
[----:B------:R-:W-:Y:S01]  /*07b0*/  FMUL R26, RZ, R23 ;  /* 0x00000017ff1a7220 */ /* 0x000fe20000400000 */
[----:B------:R-:W-:Y:S01]  /*07c0*/  FMUL R0, R23, -0.25 ;  /* 0xbe80000017007820 */ /* 0x000fe20000400000 */
[C---:B------:R-:W-:Y:S01]  /*07d0*/  FADD R24, R12.reuse, R19 ;  /* 0x000000130c187221 */ /* 0x040fe20000000000 */
[----:B------:R-:W-:Y:S01]  /*07e0*/  FADD R12, R12, R27 ;  /* 0x0000001b0c0c7221 */ /* 0x000fe20000000000 */
[----:B------:R-:W-:Y:S01]  /*07f0*/  FFMA R19, R15, -0.25, -R26 ;  /* 0xbe8000000f137823 */ /* 0x000fe2000000081a */
[----:B------:R-:W-:Y:S01]  /*0800*/  FFMA R0, RZ, R15, R0 ;  /* 0x0000000fff007223 */ /* 0x000fe20000000000 */
[----:B------:R-:W-:Y:S01]  /*0810*/  FADD R14, R14, R21 ;  /* 0x000000150e0e7221 */ /* 0x000fe20000000000 */
[----:B------:R-:W-:Y:S01]  /*0820*/  FADD R16, R16, R25 ;  /* 0x0000001910107221 */ /* 0x000fe20000000000 */
[----:B------:R-:W-:Y:S01]  /*0830*/  FADD R19, R12, R19 ;  /* 0x000000130c137221 */ /* 0x000fe20000000000 */
[----:B------:R-:W-:Y:S01]  /*0840*/  FADD R0, R13, R0 ;  /* 0x000000000d007221 */ /* 0x000fe20000000000 */
[----:B------:R-:W-:Y:S01]  /*0850*/  FADD R17, R17, R20 ;  /* 0x0000001411117221 */ /* 0x000fe20000000000 */
[----:B------:R-:W-:Y:S01]  /*0860*/  FADD R25, R23, R18 ;  /* 0x0000001217197221 */ /* 0x000fe20000000000 */
[----:B------:R-:W-:Y:S01]  /*0870*/  FADD R24, R15, R24 ;  /* 0x000000180f187221 */ /* 0x000fe20000000000 */
[C---:B------:R-:W-:Y:S01]  /*0880*/  FADD R12, R19.reuse, R16 ;  /* 0x00000010130c7221 */ /* 0x040fe20000000000 */
[C---:B------:R-:W-:Y:S01]  /*0890*/  FADD R18, R19.reuse, R14 ;  /* 0x0000000e13127221 */ /* 0x040fe20000000000 */
[C---:B------:R-:W-:Y:S01]  /*08a0*/  FADD R16, R19.reuse, -R16 ;  /* 0x8000001013107221 */ /* 0x040fe20000000000 */
[----:B------:R-:W-:Y:S01]  /*08b0*/  FADD R14, R19, -R14 ;  /* 0x8000000e130e7221 */ /* 0x000fe20000000000 */
[C-C-:B------:R-:W-:Y:S01]  /*08c0*/  FADD R13, R0.reuse, R22.reuse ;  /* 0x00000016000d7221 */ /* 0x140fe20000000000 */
[C-C-:B------:R-:W-:Y:S01]  /*08d0*/  FADD R19, R0.reuse, R17.reuse ;  /* 0x0000001100137221 */ /* 0x140fe20000000000 */
[C---:B------:R-:W-:Y:S01]  /*08e0*/  FADD R15, R0.reuse, -R17 ;  /* 0x80000011000f7221 */ /* 0x040fe20000000000 */
[----:B------:R-:W-:Y:S01]  /*08f0*/  FADD R17, R0, -R22 ;  /* 0x8000001600117221 */ /* 0x000fe20000000000 */
[----:B------:R-:W-:Y:S04]  /*0900*/  STG.E.64 desc[UR4][R2.64], R24 ;  /* 0x0000001802007986 */ /* 0x000fe8000c101b04 */
[----:B------:R-:W-:Y:S04]  /*0910*/  STG.E.64 desc[UR4][R10.64], R12 ;  /* 0x0000000c0a007986 */ /* 0x000fe8000c101b04 */
[----:B------:R-:W-:Y:S04]  /*0920*/  STG.E.64 desc[UR4][R8.64], R18 ;  /* 0x0000001208007986 */ /* 0x000fe8000c101b04 */
[----:B------:R-:W-:Y:S04]  /*0930*/  STG.E.64 desc[UR4][R6.64], R14 ;  /* 0x0000000e06007986 */ /* 0x000fe8000c101b04 */
[----:B------:R-:W-:Y:S01]  /*0940*/  STG.E.64 desc[UR4][R4.64], R16 ;  /* 0x0000001004007986 */ /* 0x000fe2000c101b04 */
[----:B------:R-:W-:Y:S05]  /*0950*/  EXIT ;  /* 0x000000000000794d */ /* 0x000fea0003800000 */
.L_x_18:
        /* <DEDUP_REMOVED lines=10> */
.L_x_34:


//--------------------- .text._Z12radix2_stageP6float2ii --------------------------
	.section	.text._Z12radix2_stageP6float2ii,"ax",@progbits
	.align	128
        .global         _Z12radix2_stageP6float2ii
        .type           _Z12radix2_stageP6float2ii,@function
        .size           _Z12radix2_stageP6float2ii,(.L_x_30 - _Z12radix2_stageP6float2ii)
        .other          _Z12radix2_stageP6float2ii,@"STO_CUDA_ENTRY STV_DEFAULT"
_Z12radix2_stageP6float2ii:
.text._Z12radix2_stageP6float2ii:
        /* <DEDUP_REMOVED lines=11> */
[----:B------:R-:W1:Y:S07]  /*00b0*/  LDCU.64 UR4, c[0x0][0x358] ;  /* 0x00006b00ff0477ac */ /* 0x000e6e0008000a00 */
[----:B------:R-:W2:Y:S01]  /*00c0*/  LDC.64 R16, c[0x0][0x380] ;  /* 0x0000e000ff107b82 */ /* 0x000ea20000000a00 */
        /* <DEDUP_REMOVED lines=9> */
[----:B------:R-:W-:Y:S01]  /*0160*/  IMAD.HI.U32 R3, R3, R7, R2 ;  /* 0x0000000703037227 */ /* 0x000fe200078e0002 */
[----:B------:R-:W-:-:S04]  /*0170*/  LOP3.LUT R2, R0, R15, RZ, 0x3c, !PT ;  /* 0x0000000f00027212 */ /* 0x000fc800078e3cff */
[----:B------:R-:W-:Y:S01]  /*0180*/  ISETP.GE.AND P2, PT, R2, RZ, PT ;  /* 0x000000ff0200720c */ /* 0x000fe20003f46270 */
[----:B------:R-:W-:-:S04]  /*0190*/  IMAD.HI.U32 R3, R3, R6, RZ ;  /* 0x0000000603037227 */ /* 0x000fc800078e00ff */
[----:B------:R-:W-:-:S04]  /*01a0*/  IMAD.MOV R4, RZ, RZ, -R3 ;  /* 0x000000ffff047224 */ /* 0x000fc800078e0a03 */
[----:B------:R-:W-:Y:S01]  /*01b0*/  IMAD R4, R5, R4, R6 ;  /* 0x0000000405047224 */ /* 0x000fe200078e0206 */
[----:B------:R-:W-:-:S04]  /*01c0*/  SHF.L.U32 R6, R15, 0x1, RZ ;  /* 0x000000010f067819 */ /* 0x000fc800000006ff */
[----:B------:R-:W-:-:S13]  /*01d0*/  ISETP.GT.U32.AND P1, PT, R5, R4, PT ;  /* 0x000000040500720c */ /* 0x000fda0003f24070 */
[----:B------:R-:W-:Y:S02]  /*01e0*/  @!P1 IMAD.IADD R4, R4, 0x1, -R5 ;  /* 0x0000000104049824 */ /* 0x000fe400078e0a05 */
[----:B------:R-:W-:Y:S01]  /*01f0*/  @!P1 VIADD R3, R3, 0x1 ;  /* 0x0000000103039836 */ /* 0x000fe20000000000 */
[----:B------:R-:W-:Y:S02]  /*0200*/  ISETP.NE.AND P1, PT, R15, RZ, PT ;  /* 0x000000ff0f00720c */ /* 0x000fe40003f25270 */
[----:B------:R-:W-:-:S13]  /*0210*/  ISETP.GE.U32.AND P0, PT, R4, R5, PT ;  /* 0x000000050400720c */ /* 0x000fda0003f06070 */
[----:B------:R-:W-:-:S04]  /*0220*/  @P0 VIADD R3, R3, 0x1 ;  /* 0x0000000103030836 */ /* 0x000fc80000000000 */
[----:B------:R-:W-:Y:S01]  /*0230*/  @!P2 IMAD.MOV R3, RZ, RZ, -R3 ;  /* 0x000000ffff03a224 */ /* 0x000fe200078e0a03 */
[----:B------:R-:W-:-:S05]  /*0240*/  @!P1 LOP3.LUT R3, RZ, R15, RZ, 0x33, !PT ;  /* 0x0000000fff039212 */ /* 0x000fca00078e33ff */
[----:B------:R-:W-:-:S04]  /*0250*/  IMAD.MOV R2, RZ, RZ, -R3 ;  /* 0x000000ffff027224 */ /* 0x000fc800078e0a03 */
[----:B------:R-:W-:-:S04]  /*0260*/  IMAD R0, R15, R2, R0 ;  /* 0x000000020f007224 */ /* 0x000fc800078e0200 */
[----:B------:R-:W-:-:S04]  /*0270*/  IMAD R3, R6, R3, R0 ;  /* 0x0000000306037224 */ /* 0x000fc800078e0200 */
[----:B--2---:R-:W-:-:S05]  /*0280*/  IMAD.WIDE R16, R3, 0x8, R16 ;  /* 0x0000000803107825 */ /* 0x004fca00078e0210 */
[----:B-1----:R0:W5:Y:S01]  /*0290*/  LDG.E.64 R12, desc[UR4][R16.64] ;  /* 0x00000004100c7981 */ /* 0x002162000c1e1b00 */
[----:B------:R-:W-:-:S05]  /*02a0*/  IMAD.WIDE R14, R15, 0x8, R16 ;  /* 0x000000080f0e7825 */ /* 0x000fca00078e0210 */
[----:B------:R0:W5:Y:S01]  /*02b0*/  LDG.E.64 R10, desc[UR4][R14.64] ;  /* 0x000000040e0a7981 */ /* 0x000162000c1e1b00 */
[----:B------:R-:W1:Y:S01]  /*02c0*/  I2F.F64 R6, R6 ;  /* 0x0000000600067312 */ /* 0x000e620000201c00 */
[----:B------:R-:W-:-:S07]  /*02d0*/  IMAD.MOV.U32 R2, RZ, RZ, 0x1 ;  /* 0x00000001ff027424 */ /* 0x000fce00078e00ff */
[----:B-1----:R-:W1:Y:S02]  /*02e0*/  MUFU.RCP64H R3, R7 ;  /* 0x0000000700037308 */ /* 0x002e640000001800 */
[----:B-1----:R-:W-:-:S08]  /*02f0*/  DFMA R4, -R6, R2, 1 ;  /* 0x3ff000000604742b */ /* 0x002fd00000000102 */
[----:B------:R-:W-:-:S08]  /*0300*/  DFMA R4, R4, R4, R4 ;  /* 0x000000040404722b */ /* 0x000fd00000000004 */
[----:B------:R-:W-:Y:S02]  /*0310*/  DFMA R2, R2, R4, R2 ;  /* 0x000000040202722b */ /* 0x000fe40000000002 */
[----:B------:R-:W1:Y:S06]  /*0320*/  I2F.F64 R4, R0 ;  /* 0x0000000000047312 */ /* 0x000e6c0000201c00 */
[----:B------:R-:W-:Y:S01]  /*0330*/  DFMA R8, -R6, R2, 1 ;  /* 0x3ff000000608742b */ /* 0x000fe20000000102 */
[----:B------:R-:W-:Y:S01]  /*0340*/  UMOV UR6, 0x54442d18 ;  /* 0x54442d1800067882 */ /* 0x000fe20000000000 */
[----:B------:R-:W-:-:S06]  /*0350*/  UMOV UR7, 0x401921fb ;  /* 0x401921fb00077882 */ /* 0x000fcc0000000000 */
[----:B------:R-:W-:Y:S02]  /*0360*/  DFMA R2, R2, R8, R2 ;  /* 0x000000080202722b */ /* 0x000fe40000000002 */
[----:B-1----:R-:W-:-:S08]  /*0370*/  DMUL R4, R4, -UR6 ;  /* 0x8000000604047c28 */ /* 0x002fd00008000000 */
[----:B------:R-:W-:-:S08]  /*0380*/  DMUL R8, R4, R2 ;  /* 0x0000000204087228 */ /* 0x000fd00000000000 */
[----:B------:R-:W-:-:S08]  /*0390*/  DFMA R18, -R6, R8, R4 ;  /* 0x000000080612722b */ /* 0x000fd00000000104 */
[----:B------:R-:W-:Y:S01]  /*03a0*/  DFMA R2, R2, R18, R8 ;  /* 0x000000120202722b */ /* 0x000fe20000000008 */
[----:B------:R-:W-:-:S09]  /*03b0*/  FSETP.GEU.AND P1, PT, |R5|, 6.5827683646048100446e-37, PT ;  /* 0x036000000500780b */ /* 0x000fd20003f2e200 */
[----:B------:R-:W-:-:S05]  /*03c0*/  FFMA R8, RZ, R7, R3 ;  /* 0x00000007ff087223 */ /* 0x000fca0000000003 */
[----:B------:R-:W-:Y:S01]  /*03d0*/  FSETP.GT.AND P0, PT, |R8|, 1.469367938527859385e-39, PT ;  /* 0x001000000800780b */ /* 0x000fe20003f04200 */
[----:B------:R-:W-:-:S12]  /*03e0*/  BSSY.RECONVERGENT B0, `(.L_x_19) ;  /* 0x0000006000007945 */ /* 0x000fd80003800200 */
[----:B0-----:R-:W-:Y:S05]  /*03f0*/  @P0 BRA P1, `(.L_x_20) ;  /* 0x0000000000100947 */ /* 0x001fea0000800000 */
[----:B------:R-:W-:-:S07]  /*0400*/  MOV R0, 0x420 ;  /* 0x0000042000007802 */ /* 0x000fce0000000f00 */
[----:B-----5:R-:W-:Y:S05]  /*0410*/  CALL.REL.NOINC `($__internal_2_$__cuda_sm20_div_rn_f64_full) ;  /* 0x0000000000487944 */ /* 0x020fea0003c00000 */
[----:B------:R-:W-:Y:S02]  /*0420*/  IMAD.MOV.U32 R2, RZ, RZ, R4 ;  /* 0x000000ffff027224 */ /* 0x000fe400078e0004 */
[----:B------:R-:W-:-:S07]  /*0430*/  IMAD.MOV.U32 R3, RZ, RZ, R5 ;  /* 0x000000ffff037224 */ /* 0x000fce00078e0005 */
.L_x_20:
[----:B------:R-:W-:Y:S05]  /*0440*/  BSYNC.RECONVERGENT B0 ;  /* 0x0000000000007941 */ /* 0x000fea0003800200 */
.L_x_19:
[----:B------:R-:W0:Y:S02]  /*0450*/  F2F.F32.F64 R2, R2 ;  /* 0x0000000200027310 */ /* 0x000e240000301000 */
[----:B0-----:R-:W-:-:S06]  /*0460*/  FMUL.RZ R6, R2, 0.15915493667125701904 ;  /* 0x3e22f98302067820 */ /* 0x001fcc000040c000 */
[----:B------:R-:W0:Y:S08]  /*0470*/  MUFU.SIN R0, R6 ;  /* 0x0000000600007308 */ /* 0x000e300000000400 */
        /* <DEDUP_REMOVED lines=8> */
[----:B------:R-:W-:-:S04]  /*0500*/  FADD R13, R13, -R0 ;  /* 0x800000000d0d7221 */ /* 0x000fc80000000000 */
[----:B------:R-:W-:Y:S04]  /*0510*/  STG.E.64 desc[UR4][R16.64], R4 ;  /* 0x0000000410007986 */ /* 0x000fe8000c101b04 */
[----:B------:R-:W-:Y:S01]  /*0520*/  STG.E.64 desc[UR4][R14.64], R12 ;  /* 0x0000000c0e007986 */ /* 0x000fe2000c101b04 */
[----:B------:R-:W-:Y:S05]  /*0530*/  EXIT ;  /* 0x000000000000794d */ /* 0x000fea0003800000 */
        .weak           $__internal_2_$__cuda_sm20_div_rn_f64_full
        .type           $__internal_2_$__cuda_sm20_div_rn_f64_full,@function
        .size           $__internal_2_$__cuda_sm20_div_rn_f64_full,(.L_x_30 - $__internal_2_$__cuda_sm20_div_rn_f64_full)
$__internal_2_$__cuda_sm20_div_rn_f64_full:
[C---:B------:R-:W-:Y:S01]  /*0540*/  FSETP.GEU.AND P0, PT, |R7|.reuse, 1.469367938527859385e-39, PT ;  /* 0x001000000700780b */ /* 0x040fe20003f0e200 */
[----:B------:R-:W-:Y:S01]  /*0550*/  IMAD.MOV.U32 R2, RZ, RZ, 0x1 ;  /* 0x00000001ff027424 */ /* 0x000fe200078e00ff */
[----:B------:R-:W-:Y:S01]  /*0560*/  LOP3.LUT R8, R7, 0x800fffff, RZ, 0xc0, !PT ;  /* 0x800fffff07087812 */ /* 0x000fe200078ec0ff */
[----:B------:R-:W-:Y:S01]  /*0570*/  IMAD.MOV.U32 R25, RZ, RZ, 0x1ca00000 ;  /* 0x1ca00000ff197424 */ /* 0x000fe200078e00ff */
[C---:B------:R-:W-:Y:S01]  /*0580*/  FSETP.GEU.AND P2, PT, |R5|.reuse, 1.469367938527859385e-39, PT ;  /* 0x001000000500780b */ /* 0x040fe20003f4e200 */
[----:B------:R-:W-:Y:S01]  /*0590*/  BSSY.RECONVERGENT B1, `(.L_x_21) ;  /* 0x0000052000017945 */ /* 0x000fe20003800200 */
[----:B------:R-:W-:Y:S01]  /*05a0*/  LOP3.LUT R9, R8, 0x3ff00000, RZ, 0xfc, !PT ;  /* 0x3ff0000008097812 */ /* 0x000fe200078efcff */
[----:B------:R-:W-:Y:S01]  /*05b0*/  IMAD.MOV.U32 R8, RZ, RZ, R6 ;  /* 0x000000ffff087224 */ /* 0x000fe200078e0006 */
[----:B------:R-:W-:Y:S02]  /*05c0*/  LOP3.LUT R24, R5, 0x7ff00000, RZ, 0xc0, !PT ;  /* 0x7ff0000005187812 */ /* 0x000fe400078ec0ff */
[----:B------:R-:W-:-:S03]  /*05d0*/  LOP3.LUT R27, R7, 0x7ff00000, RZ, 0xc0, !PT ;  /* 0x7ff00000071b7812 */ /* 0x000fc600078ec0ff */
        /* <DEDUP_REMOVED lines=8> */
[----:B------:R-:W-:Y:S02]  /*0660*/  @!P2 LOP3.LUT R23, R22, 0x100000, RZ, 0xfc, !PT ;  /* 0x001000001617a812 */ /* 0x000fe400078efcff */
[----:B------:R-:W-:Y:S01]  /*0670*/  @!P2 MOV R22, RZ ;  /* 0x000000ff0016a202 */ /* 0x000fe20000000f00 */
        /* <DEDUP_REMOVED lines=8> */
[----:B------:R-:W-:-:S08]  /*0700*/  DFMA R2, R2, R20, R2 ;  /* 0x000000140202722b */ /* 0x000fd00000000002 */
[----:B------:R-:W-:-:S08]  /*0710*/  DMUL R20, R2, R18 ;  /* 0x0000001202147228 */ /* 0x000fd00000000000 */
[----:B------:R-:W-:-:S08]  /*0720*/  DFMA R22, R20, -R8, R18 ;  /* 0x800000081416722b */ /* 0x000fd00000000012 */
[----:B------:R-:W-:Y:S01]  /*0730*/  DFMA R22, R2, R22, R20 ;  /* 0x000000160216722b */ /* 0x000fe20000000014 */
[----:B------:R-:W-:Y:S01]  /*0740*/  IMAD.MOV.U32 R20, RZ, RZ, R24 ;  /* 0x000000ffff147224 */ /* 0x000fe200078e0018 */
[----:B------:R-:W-:Y:S01]  /*0750*/  @!P2 LOP3.LUT R20, R19, 0x7ff00000, RZ, 0xc0, !PT ;  /* 0x7ff000001314a812 */ /* 0x000fe200078ec0ff */
[----:B------:R-:W-:-:S04]  /*0760*/  VIADD R3, R27, 0xffffffff ;  /* 0xffffffff1b037836 */ /* 0x000fc80000000000 */
[----:B------:R-:W-:-:S05]  /*0770*/  VIADD R2, R20, 0xffffffff ;  /* 0xffffffff14027836 */ /* 0x000fca0000000000 */
[----:B------:R-:W-:-:S04]  /*0780*/  ISETP.GT.U32.AND P0, PT, R2, 0x7feffffe, PT ;  /* 0x7feffffe0200780c */ /* 0x000fc80003f04070 */
[----:B------:R-:W-:-:S13]  /*0790*/  ISETP.GT.U32.OR P0, PT, R3, 0x7feffffe, P0 ;  /* 0x7feffffe0300780c */ /* 0x000fda0000704470 */
        /* <DEDUP_REMOVED lines=28> */
.L_x_22:
        /* <DEDUP_REMOVED lines=16> */
.L_x_25:
[----:B------:R-:W-:Y:S02]  /*0a60*/  LOP3.LUT R3, R7, 0x80000, RZ, 0xfc, !PT ;  /* 0x0008000007037812 */ /* 0x000fe400078efcff */
[----:B------:R-:W-:Y:S01]  /*0a70*/  MOV R2, R6 ;  /* 0x0000000600027202 */ /* 0x000fe20000000f00 */
[----:B------:R-:W-:Y:S06]  /*0a80*/  BRA `(.L_x_23) ;  /* 0x0000000000087947 */ /* 0x000fec0003800000 */
.L_x_24:
[----:B------:R-:W-:Y:S01]  /*0a90*/  LOP3.LUT R3, R5, 0x80000, RZ, 0xfc, !PT ;  /* 0x0008000005037812 */ /* 0x000fe200078efcff */
[----:B------:R-:W-:-:S07]  /*0aa0*/  IMAD.MOV.U32 R2, RZ, RZ, R4 ;  /* 0x000000ffff027224 */ /* 0x000fce00078e0004 */
.L_x_23:
[----:B------:R-:W-:Y:S05]  /*0ab0*/  BSYNC.RECONVERGENT B1 ;  /* 0x0000000000017941 */ /* 0x000fea0003800200 */
.L_x_21:
[----:B------:R-:W-:Y:S02]  /*0ac0*/  IMAD.MOV.U32 R4, RZ, RZ, R2 ;  /* 0x000000ffff047224 */ /* 0x000fe400078e0002 */
[----:B------:R-:W-:Y:S02]  /*0ad0*/  IMAD.MOV.U32 R5, RZ, RZ, R3 ;  /* 0x000000ffff057224 */ /* 0x000fe400078e0003 */
[----:B------:R-:W-:Y:S02]  /*0ae0*/  IMAD.MOV.U32 R2, RZ, RZ, R0 ;  /* 0x000000ffff027224 */ /* 0x000fe400078e0000 */
[----:B------:R-:W-:-:S04]  /*0af0*/  IMAD.MOV.U32 R3, RZ, RZ, 0x0 ;  /* 0x00000000ff037424 */ /* 0x000fc800078e00ff */
[----:B------:R-:W-:Y:S05]  /*0b00*/  RET.REL.NODEC R2 `(_Z12radix2_stageP6float2ii) ;  /* 0xfffffff4023c7950 */ /* 0x000fea0003c3ffff */
.L_x_26:
        /* <DEDUP_REMOVED lines=15> */
.L_x_30:


//--------------------- .text._Z6bitrevP6float2ii --------------------------
	.section	.text._Z6bitrevP6float2ii,"ax",@progbits
	.align	128
        .global         _Z6bitrevP6float2ii
        .type           _Z6bitrevP6float2ii,@function
        .size           _Z6bitrevP6float2ii,(.L_x_36 - _Z6bitrevP6float2ii)
        .other          _Z6bitrevP6float2ii,@"STO_CUDA_ENTRY STV_DEFAULT"
_Z6bitrevP6float2ii:
.text._Z6bitrevP6float2ii:
[----:B------:R-:W-:Y:S01]  /*0000*/  LDC R1, c[0x0][0x37c] ;  /* 0x0000df00ff017b82 */ /* 0x000fe20000000800 */
[----:B------:R-:W0:Y:S07]  /*0010*/  S2R R0, SR_TID.X ;  /* 0x0000000000007919 */ /* 0x000e2e0000002100 */
[----:B------:R-:W0:Y:S01]  /*0020*/  S2UR UR4, SR_CTAID.X ;  /* 0x00000000000479c3 */ /* 0x000e220000002500 */
[----:B------:R-:W1:Y:S07]  /*0030*/  LDCU UR5, c[0x0][0x388] ;  /* 0x00007100ff0577ac */ /* 0x000e6e0008000800 */
[----:B------:R-:W0:Y:S02]  /*0040*/  LDC R7, c[0x0][0x360] ;  /* 0x0000d800ff077b82 */ /* 0x000e240000000800 */
[----:B0-----:R-:W-:-:S05]  /*0050*/  IMAD R7, R7, UR4, R0 ;  /* 0x0000000407077c24 */ /* 0x001fca000f8e0200 */
[----:B-1----:R-:W-:-:S13]  /*0060*/  ISETP.GE.AND P0, PT, R7, UR5, PT ;  /* 0x0000000507007c0c */ /* 0x002fda000bf06270 */
[----:B------:R-:W-:Y:S05]  /*0070*/  @P0 EXIT ;  /* 0x000000000000094d */ /* 0x000fea0003800000 */
[----:B------:R-:W0:Y:S01]  /*0080*/  LDCU UR4, c[0x0][0x38c] ;  /* 0x00007180ff0477ac */ /* 0x000e220008000800 */
[----:B------:R-:W1:Y:S01]  /*0090*/  BREV R0, R7 ;  /* 0x0000000700007301 */ /* 0x000e620000000000 */
[----:B0-----:R-:W-:-:S06]  /*00a0*/  UIADD3 UR4, UPT, UPT, -UR4, 0x20, URZ ;  /* 0x0000002004047890 */ /* 0x001fcc000fffe1ff */
[----:B-1----:R-:W-:-:S04]  /*00b0*/  SHF.R.U32.HI R0, RZ, UR4, R0 ;  /* 0x00000004ff007c19 */ /* 0x002fc80008011600 */
[----:B------:R-:W-:-:S13]  /*00c0*/  ISETP.GT.U32.AND P0, PT, R0, R7, PT ;  /* 0x000000070000720c */ /* 0x000fda0003f04070 */
[----:B------:R-:W-:Y:S05]  /*00d0*/  @!P0 EXIT ;  /* 0x000000000000894d */ /* 0x000fea0003800000 */
[----:B------:R-:W0:Y:S01]  /*00e0*/  LDC.64 R2, c[0x0][0x380] ;  /* 0x0000e000ff027b82 */ /* 0x000e220000000a00 */
[----:B------:R-:W1:Y:S01]  /*00f0*/  LDCU.64 UR4, c[0x0][0x358] ;  /* 0x00006b00ff0477ac */ /* 0x000e620008000a00 */
[----:B0-----:R-:W-:-:S04]  /*0100*/  IMAD.WIDE.U32 R4, R0, 0x8, R2 ;  /* 0x0000000800047825 */ /* 0x001fc800078e0002 */
[----:B------:R-:W-:Y:S01]  /*0110*/  IMAD.WIDE R2, R7, 0x8, R2 ;  /* 0x0000000807027825 */ /* 0x000fe200078e0202 */
[----:B-1----:R-:W2:Y:S04]  /*0120*/  LDG.E.64 R8, desc[UR4][R4.64] ;  /* 0x0000000404087981 */ /* 0x002ea8000c1e1b00 */
[----:B------:R-:W3:Y:S04]  /*0130*/  LDG.E.64 R6, desc[UR4][R2.64] ;  /* 0x0000000402067981 */ /* 0x000ee8000c1e1b00 */
[----:B--2---:R-:W-:Y:S04]  /*0140*/  STG.E.64 desc[UR4][R2.64], R8 ;  /* 0x0000000802007986 */ /* 0x004fe8000c101b04 */
[----:B---3--:R-:W-:Y:S01]  /*0150*/  STG.E.64 desc[UR4][R4.64], R6 ;  /* 0x0000000604007986 */ /* 0x008fe2000c101b04 */
[----:B------:R-:W-:Y:S05]  /*0160*/  EXIT ;  /* 0x000000000000794d */ /* 0x000fea0003800000 */
.L_x_27:
        /* <DEDUP_REMOVED lines=9> */
.L_x_36:


//--------------------- .nv.shared._Z9transposeP6float2PKS_ii --------------------------
	.section	.nv.shared._Z9transposeP6float2PKS_ii,"aw",@nobits
	.sectionflags	@""
	.align	8
.nv.shared._Z9transposeP6float2PKS_ii:
	.zero		9472


//--------------------- .nv.shared.reserved.0     --------------------------
	.section	.nv.shared.reserved.0,"aw",@nobits
	.weak		__nv_reservedSMEM_offset_0_alias
	.size		__nv_reservedSMEM_offset_0_alias, 0, 64
	.other		__nv_reservedSMEM_offset_0_alias,@"STO_CUDA_RESERVED_SHARED STV_DEFAULT"
__nv_reservedSMEM_offset_0_alias:
	.zero		0
	.zero		64


//--------------------- .nv.constant0._Z9transposeP6float2PKS_ii --------------------------
	.section	.nv.constant0._Z9transposeP6float2PKS_ii,"a",@progbits
	.sectionflags	@""
	.align	4
.nv.constant0._Z9transposeP6float2PKS_ii:
	.zero		920


//--------------------- .nv.constant0._Z8stockhamP6float2S0_iii --------------------------
	.section	.nv.constant0._Z8stockhamP6float2S0_iii,"a",@progbits
	.sectionflags	@""
	.align	4
.nv.constant0._Z8stockhamP6float2S0_iii:
	.zero		924


//--------------------- .nv.constant0._Z10split_postP6float2i --------------------------
	.section	.nv.constant0._Z10split_postP6float2i,"a",@progbits
	.sectionflags	@""
	.align	4
.nv.constant0._Z10split_postP6float2i:
	.zero		908


//--------------------- .nv.constant0._Z12mixed_kernelP6float2iii --------------------------
	.section	.nv.constant0._Z12mixed_kernelP6float2iii,"a",@progbits
	.sectionflags	@""
	.align	4
.nv.constant0._Z12mixed_kernelP6float2iii:
	.zero		916


//--------------------- .nv.constant0._Z12radix2_stageP6float2ii --------------------------
	.section	.nv.constant0._Z12radix2_stageP6float2ii,"a",@progbits
	.sectionflags	@""
	.align	4
.nv.constant0._Z12radix2_stageP6float2ii:
	.zero		912


//--------------------- .nv.constant0._Z6bitrevP6float2ii --------------------------
	.section	.nv.constant0._Z6bitrevP6float2ii,"a",@progbits
	.sectionflags	@""
	.align	4
.nv.constant0._Z6bitrevP6float2ii:
	.zero		912


//--------------------- SYMBOLS --------------------------

	.type		.nv.reservedSmem.offset0,@object
	.size		.nv.reservedSmem.offset0,0x4
	.type		.nv.reservedSmem.cap,@object
	.size		.nv.reservedSmem.cap,0x4
